//
// Generated by NVIDIA NVVM Compiler
//
// Compiler Build ID: CL-36424714
// Cuda compilation tools, release 13.0, V13.0.88
// Based on NVVM 20.0.0
//

.version 9.0
.target sm_100
.address_size 64

	// .globl	_Z16power_microbenchPfS_PjS0_S_ijP6__halfS2_S_iii

.visible .entry _Z16power_microbenchPfS_PjS0_S_ijP6__halfS2_S_iii(
	.param .u64 .ptr .align 1 _Z16power_microbenchPfS_PjS0_S_ijP6__halfS2_S_iii_param_0,
	.param .u64 .ptr .align 1 _Z16power_microbenchPfS_PjS0_S_ijP6__halfS2_S_iii_param_1,
	.param .u64 .ptr .align 1 _Z16power_microbenchPfS_PjS0_S_ijP6__halfS2_S_iii_param_2,
	.param .u64 .ptr .align 1 _Z16power_microbenchPfS_PjS0_S_ijP6__halfS2_S_iii_param_3,
	.param .u64 .ptr .align 1 _Z16power_microbenchPfS_PjS0_S_ijP6__halfS2_S_iii_param_4,
	.param .u32 _Z16power_microbenchPfS_PjS0_S_ijP6__halfS2_S_iii_param_5,
	.param .u32 _Z16power_microbenchPfS_PjS0_S_ijP6__halfS2_S_iii_param_6,
	.param .u64 .ptr .align 1 _Z16power_microbenchPfS_PjS0_S_ijP6__halfS2_S_iii_param_7,
	.param .u64 .ptr .align 1 _Z16power_microbenchPfS_PjS0_S_ijP6__halfS2_S_iii_param_8,
	.param .u64 .ptr .align 1 _Z16power_microbenchPfS_PjS0_S_ijP6__halfS2_S_iii_param_9,
	.param .u32 _Z16power_microbenchPfS_PjS0_S_ijP6__halfS2_S_iii_param_10,
	.param .u32 _Z16power_microbenchPfS_PjS0_S_ijP6__halfS2_S_iii_param_11,
	.param .u32 _Z16power_microbenchPfS_PjS0_S_ijP6__halfS2_S_iii_param_12
)
{
	.reg .pred 	%p<108>;
	.reg .b32 	%r<1183>;
	.reg .b32 	%f<1950>;
	.reg .b64 	%rd<21>;

	ld.param.u64 	%rd3, [_Z16power_microbenchPfS_PjS0_S_ijP6__halfS2_S_iii_param_0];
	ld.param.u64 	%rd4, [_Z16power_microbenchPfS_PjS0_S_ijP6__halfS2_S_iii_param_2];
	ld.param.u32 	%r440, [_Z16power_microbenchPfS_PjS0_S_ijP6__halfS2_S_iii_param_6];
	ld.param.u64 	%rd5, [_Z16power_microbenchPfS_PjS0_S_ijP6__halfS2_S_iii_param_7];
	ld.param.u64 	%rd6, [_Z16power_microbenchPfS_PjS0_S_ijP6__halfS2_S_iii_param_8];
	ld.param.u64 	%rd2, [_Z16power_microbenchPfS_PjS0_S_ijP6__halfS2_S_iii_param_9];
	ld.param.u32 	%r441, [_Z16power_microbenchPfS_PjS0_S_ijP6__halfS2_S_iii_param_10];
	ld.param.u32 	%r442, [_Z16power_microbenchPfS_PjS0_S_ijP6__halfS2_S_iii_param_12];
	cvta.to.global.u64 	%rd7, %rd2;
	cvta.to.global.u64 	%rd8, %rd6;
	cvta.to.global.u64 	%rd9, %rd5;
	cvta.to.global.u64 	%rd10, %rd4;
	cvta.to.global.u64 	%rd11, %rd3;
	mov.u32 	%r443, %ctaid.x;
	mov.u32 	%r444, %ntid.x;
	mov.u32 	%r445, %tid.x;
	mad.lo.s32 	%r1, %r443, %r444, %r445;
	mul.wide.s32 	%rd12, %r1, 4;
	add.s64 	%rd13, %rd11, %rd12;
	ld.global.f32 	%f1700, [%rd13];
	add.s64 	%rd14, %rd10, %rd12;
	ld.global.u32 	%r974, [%rd14];
	wmma.load.a.sync.aligned.col.m16n16k16.global.f16 	{%r10, %r9, %r8, %r7, %r6, %r5, %r4, %r3}, [%rd9], %r441;
	wmma.load.b.sync.aligned.col.m16n16k16.global.f16 	{%r18, %r17, %r16, %r15, %r14, %r13, %r12, %r11}, [%rd8], %r442;
	wmma.load.c.sync.aligned.col.m16n16k16.global.f32 	{%f1932, %f1933, %f1934, %f1935, %f1936, %f1937, %f1938, %f1939}, [%rd7], %r441;
	// begin inline asm
	bar.sync 0;
	// end inline asm
	setp.eq.s32 	%p1, %r440, 0;
	mov.f32 	%f1701, 0f00000000;
	mov.f32 	%f1941, %f1701;
	@%p1 bra 	$L__BB0_210;
	ld.param.u32 	%r968, [_Z16power_microbenchPfS_PjS0_S_ijP6__halfS2_S_iii_param_6];
	shr.s32 	%r448, %r1, 31;
	shr.u32 	%r449, %r448, 27;
	add.s32 	%r450, %r1, %r449;
	and.b32  	%r451, %r450, -32;
	sub.s32 	%r19, %r1, %r451;
	add.s32 	%r452, %r968, -1;
	mul.hi.u32 	%r453, %r452, 1374389535;
	shr.u32 	%r454, %r453, 5;
	mul.lo.s32 	%r455, %r454, 100;
	sub.s32 	%r456, %r452, %r455;
	add.s32 	%r20, %r456, 1;
	setp.eq.s32 	%p2, %r20, 100;
	selp.b32 	%r21, 0, %r20, %p2;
	setp.lt.u32 	%p3, %r968, 100;
	mov.f32 	%f1701, 0f00000000;
	mov.b32 	%r975, 0;
	@%p3 bra 	$L__BB0_204;
	mov.f32 	%f1701, 0f00000000;
	mov.b32 	%r975, 0;
	mov.u32 	%r973, %r975;
$L__BB0_3:
	.pragma "nounroll";
	ld.param.u32 	%r867, [_Z16power_microbenchPfS_PjS0_S_ijP6__halfS2_S_iii_param_5];
	setp.ge.s32 	%p4, %r19, %r867;
	@%p4 bra 	$L__BB0_5;
	// begin inline asm
	{	
add.f32 %f1701, %f1700, %f1701;
	add.u32 %r974, %r975, %r974;
	add.u32 %r974, %r975, %r974;
	fma.rn.f32 %f1700, %f1700, %f1700 , %f1701;
	mad.lo.u32 %r975, %r975, %r975 , %r974;
	}
	// end inline asm
$L__BB0_5:
	ld.param.u32 	%r868, [_Z16power_microbenchPfS_PjS0_S_ijP6__halfS2_S_iii_param_5];
	setp.ge.s32 	%p5, %r19, %r868;
	wmma.mma.sync.aligned.col.col.m16n16k16.f32.f32 {%f24, %f25, %f26, %f27, %f28, %f29, %f30, %f31}, {%r10, %r9, %r8, %r7, %r6, %r5, %r4, %r3}, {%r18, %r17, %r16, %r15, %r14, %r13, %r12, %r11}, {%f1932, %f1933, %f1934, %f1935, %f1936, %f1937, %f1938, %f1939};
	@%p5 bra 	$L__BB0_7;
	// begin inline asm
	{	
add.f32 %f1701, %f1700, %f1701;
	add.u32 %r974, %r975, %r974;
	add.u32 %r974, %r975, %r974;
	fma.rn.f32 %f1700, %f1700, %f1700 , %f1701;
	mad.lo.u32 %r975, %r975, %r975 , %r974;
	}
	// end inline asm
$L__BB0_7:
	ld.param.u32 	%r869, [_Z16power_microbenchPfS_PjS0_S_ijP6__halfS2_S_iii_param_5];
	setp.ge.s32 	%p6, %r19, %r869;
	wmma.mma.sync.aligned.col.col.m16n16k16.f32.f32 {%f36, %f37, %f38, %f39, %f40, %f41, %f42, %f43}, {%r10, %r9, %r8, %r7, %r6, %r5, %r4, %r3}, {%r18, %r17, %r16, %r15, %r14, %r13, %r12, %r11}, {%f24, %f25, %f26, %f27, %f28, %f29, %f30, %f31};
	@%p6 bra 	$L__BB0_9;
	// begin inline asm
	{	
add.f32 %f1701, %f1700, %f1701;
	add.u32 %r974, %r975, %r974;
	add.u32 %r974, %r975, %r974;
	fma.rn.f32 %f1700, %f1700, %f1700 , %f1701;
	mad.lo.u32 %r975, %r975, %r975 , %r974;
	}
	// end inline asm
$L__BB0_9:
	ld.param.u32 	%r870, [_Z16power_microbenchPfS_PjS0_S_ijP6__halfS2_S_iii_param_5];
	setp.ge.s32 	%p7, %r19, %r870;
	wmma.mma.sync.aligned.col.col.m16n16k16.f32.f32 {%f48, %f49, %f50, %f51, %f52, %f53, %f54, %f55}, {%r10, %r9, %r8, %r7, %r6, %r5, %r4, %r3}, {%r18, %r17, %r16, %r15, %r14, %r13, %r12, %r11}, {%f36, %f37, %f38, %f39, %f40, %f41, %f42, %f43};
	@%p7 bra 	$L__BB0_11;
	// begin inline asm
	{	
add.f32 %f1701, %f1700, %f1701;
	add.u32 %r974, %r975, %r974;
	add.u32 %r974, %r975, %r974;
	fma.rn.f32 %f1700, %f1700, %f1700 , %f1701;
	mad.lo.u32 %r975, %r975, %r975 , %r974;
	}
	// end inline asm
$L__BB0_11:
	ld.param.u32 	%r871, [_Z16power_microbenchPfS_PjS0_S_ijP6__halfS2_S_iii_param_5];
	setp.ge.s32 	%p8, %r19, %r871;
	wmma.mma.sync.aligned.col.col.m16n16k16.f32.f32 {%f60, %f61, %f62, %f63, %f64, %f65, %f66, %f67}, {%r10, %r9, %r8, %r7, %r6, %r5, %r4, %r3}, {%r18, %r17, %r16, %r15, %r14, %r13, %r12, %r11}, {%f48, %f49, %f50, %f51, %f52, %f53, %f54, %f55};
	@%p8 bra 	$L__BB0_13;
	// begin inline asm
	{	
add.f32 %f1701, %f1700, %f1701;
	add.u32 %r974, %r975, %r974;
	add.u32 %r974, %r975, %r974;
	fma.rn.f32 %f1700, %f1700, %f1700 , %f1701;
	mad.lo.u32 %r975, %r975, %r975 , %r974;
	}
	// end inline asm
$L__BB0_13:
	ld.param.u32 	%r872, [_Z16power_microbenchPfS_PjS0_S_ijP6__halfS2_S_iii_param_5];
	setp.ge.s32 	%p9, %r19, %r872;
	wmma.mma.sync.aligned.col.col.m16n16k16.f32.f32 {%f72, %f73, %f74, %f75, %f76, %f77, %f78, %f79}, {%r10, %r9, %r8, %r7, %r6, %r5, %r4, %r3}, {%r18, %r17, %r16, %r15, %r14, %r13, %r12, %r11}, {%f60, %f61, %f62, %f63, %f64, %f65, %f66, %f67};
	@%p9 bra 	$L__BB0_15;
	// begin inline asm
	{	
add.f32 %f1701, %f1700, %f1701;
	add.u32 %r974, %r975, %r974;
	add.u32 %r974, %r975, %r974;
	fma.rn.f32 %f1700, %f1700, %f1700 , %f1701;
	mad.lo.u32 %r975, %r975, %r975 , %r974;
	}
	// end inline asm
$L__BB0_15:
	ld.param.u32 	%r873, [_Z16power_microbenchPfS_PjS0_S_ijP6__halfS2_S_iii_param_5];
	setp.ge.s32 	%p10, %r19, %r873;
	wmma.mma.sync.aligned.col.col.m16n16k16.f32.f32 {%f84, %f85, %f86, %f87, %f88, %f89, %f90, %f91}, {%r10, %r9, %r8, %r7, %r6, %r5, %r4, %r3}, {%r18, %r17, %r16, %r15, %r14, %r13, %r12, %r11}, {%f72, %f73, %f74, %f75, %f76, %f77, %f78, %f79};
	@%p10 bra 	$L__BB0_17;
	// begin inline asm
	{	
add.f32 %f1701, %f1700, %f1701;
	add.u32 %r974, %r975, %r974;
	add.u32 %r974, %r975, %r974;
	fma.rn.f32 %f1700, %f1700, %f1700 , %f1701;
	mad.lo.u32 %r975, %r975, %r975 , %r974;
	}
	// end inline asm
$L__BB0_17:
	ld.param.u32 	%r874, [_Z16power_microbenchPfS_PjS0_S_ijP6__halfS2_S_iii_param_5];
	setp.ge.s32 	%p11, %r19, %r874;
	wmma.mma.sync.aligned.col.col.m16n16k16.f32.f32 {%f96, %f97, %f98, %f99, %f100, %f101, %f102, %f103}, {%r10, %r9, %r8, %r7, %r6, %r5, %r4, %r3}, {%r18, %r17, %r16, %r15, %r14, %r13, %r12, %r11}, {%f84, %f85, %f86, %f87, %f88, %f89, %f90, %f91};
	@%p11 bra 	$L__BB0_19;
	// begin inline asm
	{	
add.f32 %f1701, %f1700, %f1701;
	add.u32 %r974, %r975, %r974;
	add.u32 %r974, %r975, %r974;
	fma.rn.f32 %f1700, %f1700, %f1700 , %f1701;
	mad.lo.u32 %r975, %r975, %r975 , %r974;
	}
	// end inline asm
$L__BB0_19:
	ld.param.u32 	%r875, [_Z16power_microbenchPfS_PjS0_S_ijP6__halfS2_S_iii_param_5];
	setp.ge.s32 	%p12, %r19, %r875;
	wmma.mma.sync.aligned.col.col.m16n16k16.f32.f32 {%f108, %f109, %f110, %f111, %f112, %f113, %f114, %f115}, {%r10, %r9, %r8, %r7, %r6, %r5, %r4, %r3}, {%r18, %r17, %r16, %r15, %r14, %r13, %r12, %r11}, {%f96, %f97, %f98, %f99, %f100, %f101, %f102, %f103};
	@%p12 bra 	$L__BB0_21;
	// begin inline asm
	{	
add.f32 %f1701, %f1700, %f1701;
	add.u32 %r974, %r975, %r974;
	add.u32 %r974, %r975, %r974;
	fma.rn.f32 %f1700, %f1700, %f1700 , %f1701;
	mad.lo.u32 %r975, %r975, %r975 , %r974;
	}
	// end inline asm
$L__BB0_21:
	ld.param.u32 	%r876, [_Z16power_microbenchPfS_PjS0_S_ijP6__halfS2_S_iii_param_5];
	setp.ge.s32 	%p13, %r19, %r876;
	wmma.mma.sync.aligned.col.col.m16n16k16.f32.f32 {%f120, %f121, %f122, %f123, %f124, %f125, %f126, %f127}, {%r10, %r9, %r8, %r7, %r6, %r5, %r4, %r3}, {%r18, %r17, %r16, %r15, %r14, %r13, %r12, %r11}, {%f108, %f109, %f110, %f111, %f112, %f113, %f114, %f115};
	@%p13 bra 	$L__BB0_23;
	// begin inline asm
	{	
add.f32 %f1701, %f1700, %f1701;
	add.u32 %r974, %r975, %r974;
	add.u32 %r974, %r975, %r974;
	fma.rn.f32 %f1700, %f1700, %f1700 , %f1701;
	mad.lo.u32 %r975, %r975, %r975 , %r974;
	}
	// end inline asm
$L__BB0_23:
	ld.param.u32 	%r877, [_Z16power_microbenchPfS_PjS0_S_ijP6__halfS2_S_iii_param_5];
	setp.ge.s32 	%p14, %r19, %r877;
	wmma.mma.sync.aligned.col.col.m16n16k16.f32.f32 {%f132, %f133, %f134, %f135, %f136, %f137, %f138, %f139}, {%r10, %r9, %r8, %r7, %r6, %r5, %r4, %r3}, {%r18, %r17, %r16, %r15, %r14, %r13, %r12, %r11}, {%f120, %f121, %f122, %f123, %f124, %f125, %f126, %f127};
	@%p14 bra 	$L__BB0_25;
	// begin inline asm
	{	
add.f32 %f1701, %f1700, %f1701;
	add.u32 %r974, %r975, %r974;
	add.u32 %r974, %r975, %r974;
	fma.rn.f32 %f1700, %f1700, %f1700 , %f1701;
	mad.lo.u32 %r975, %r975, %r975 , %r974;
	}
	// end inline asm
$L__BB0_25:
	ld.param.u32 	%r878, [_Z16power_microbenchPfS_PjS0_S_ijP6__halfS2_S_iii_param_5];
	setp.ge.s32 	%p15, %r19, %r878;
	wmma.mma.sync.aligned.col.col.m16n16k16.f32.f32 {%f144, %f145, %f146, %f147, %f148, %f149, %f150, %f151}, {%r10, %r9, %r8, %r7, %r6, %r5, %r4, %r3}, {%r18, %r17, %r16, %r15, %r14, %r13, %r12, %r11}, {%f132, %f133, %f134, %f135, %f136, %f137, %f138, %f139};
	@%p15 bra 	$L__BB0_27;
	// begin inline asm
	{	
add.f32 %f1701, %f1700, %f1701;
	add.u32 %r974, %r975, %r974;
	add.u32 %r974, %r975, %r974;
	fma.rn.f32 %f1700, %f1700, %f1700 , %f1701;
	mad.lo.u32 %r975, %r975, %r975 , %r974;
	}
	// end inline asm
$L__BB0_27:
	ld.param.u32 	%r879, [_Z16power_microbenchPfS_PjS0_S_ijP6__halfS2_S_iii_param_5];
	setp.ge.s32 	%p16, %r19, %r879;
	wmma.mma.sync.aligned.col.col.m16n16k16.f32.f32 {%f156, %f157, %f158, %f159, %f160, %f161, %f162, %f163}, {%r10, %r9, %r8, %r7, %r6, %r5, %r4, %r3}, {%r18, %r17, %r16, %r15, %r14, %r13, %r12, %r11}, {%f144, %f145, %f146, %f147, %f148, %f149, %f150, %f151};
	@%p16 bra 	$L__BB0_29;
	// begin inline asm
	{	
add.f32 %f1701, %f1700, %f1701;
	add.u32 %r974, %r975, %r974;
	add.u32 %r974, %r975, %r974;
	fma.rn.f32 %f1700, %f1700, %f1700 , %f1701;
	mad.lo.u32 %r975, %r975, %r975 , %r974;
	}
	// end inline asm
$L__BB0_29:
	ld.param.u32 	%r880, [_Z16power_microbenchPfS_PjS0_S_ijP6__halfS2_S_iii_param_5];
	setp.ge.s32 	%p17, %r19, %r880;
	wmma.mma.sync.aligned.col.col.m16n16k16.f32.f32 {%f168, %f169, %f170, %f171, %f172, %f173, %f174, %f175}, {%r10, %r9, %r8, %r7, %r6, %r5, %r4, %r3}, {%r18, %r17, %r16, %r15, %r14, %r13, %r12, %r11}, {%f156, %f157, %f158, %f159, %f160, %f161, %f162, %f163};
	@%p17 bra 	$L__BB0_31;
	// begin inline asm
	{	
add.f32 %f1701, %f1700, %f1701;
	add.u32 %r974, %r975, %r974;
	add.u32 %r974, %r975, %r974;
	fma.rn.f32 %f1700, %f1700, %f1700 , %f1701;
	mad.lo.u32 %r975, %r975, %r975 , %r974;
	}
	// end inline asm
$L__BB0_31:
	ld.param.u32 	%r881, [_Z16power_microbenchPfS_PjS0_S_ijP6__halfS2_S_iii_param_5];
	setp.ge.s32 	%p18, %r19, %r881;
	wmma.mma.sync.aligned.col.col.m16n16k16.f32.f32 {%f180, %f181, %f182, %f183, %f184, %f185, %f186, %f187}, {%r10, %r9, %r8, %r7, %r6, %r5, %r4, %r3}, {%r18, %r17, %r16, %r15, %r14, %r13, %r12, %r11}, {%f168, %f169, %f170, %f171, %f172, %f173, %f174, %f175};
	@%p18 bra 	$L__BB0_33;
	// begin inline asm
	{	
add.f32 %f1701, %f1700, %f1701;
	add.u32 %r974, %r975, %r974;
	add.u32 %r974, %r975, %r974;
	fma.rn.f32 %f1700, %f1700, %f1700 , %f1701;
	mad.lo.u32 %r975, %r975, %r975 , %r974;
	}
	// end inline asm
$L__BB0_33:
	ld.param.u32 	%r882, [_Z16power_microbenchPfS_PjS0_S_ijP6__halfS2_S_iii_param_5];
	setp.ge.s32 	%p19, %r19, %r882;
	wmma.mma.sync.aligned.col.col.m16n16k16.f32.f32 {%f192, %f193, %f194, %f195, %f196, %f197, %f198, %f199}, {%r10, %r9, %r8, %r7, %r6, %r5, %r4, %r3}, {%r18, %r17, %r16, %r15, %r14, %r13, %r12, %r11}, {%f180, %f181, %f182, %f183, %f184, %f185, %f186, %f187};
	@%p19 bra 	$L__BB0_35;
	// begin inline asm
	{	
add.f32 %f1701, %f1700, %f1701;
	add.u32 %r974, %r975, %r974;
	add.u32 %r974, %r975, %r974;
	fma.rn.f32 %f1700, %f1700, %f1700 , %f1701;
	mad.lo.u32 %r975, %r975, %r975 , %r974;
	}
	// end inline asm
$L__BB0_35:
	ld.param.u32 	%r883, [_Z16power_microbenchPfS_PjS0_S_ijP6__halfS2_S_iii_param_5];
	setp.ge.s32 	%p20, %r19, %r883;
	wmma.mma.sync.aligned.col.col.m16n16k16.f32.f32 {%f204, %f205, %f206, %f207, %f208, %f209, %f210, %f211}, {%r10, %r9, %r8, %r7, %r6, %r5, %r4, %r3}, {%r18, %r17, %r16, %r15, %r14, %r13, %r12, %r11}, {%f192, %f193, %f194, %f195, %f196, %f197, %f198, %f199};
	@%p20 bra 	$L__BB0_37;
	// begin inline asm
	{	
add.f32 %f1701, %f1700, %f1701;
	add.u32 %r974, %r975, %r974;
	add.u32 %r974, %r975, %r974;
	fma.rn.f32 %f1700, %f1700, %f1700 , %f1701;
	mad.lo.u32 %r975, %r975, %r975 , %r974;
	}
	// end inline asm
$L__BB0_37:
	ld.param.u32 	%r884, [_Z16power_microbenchPfS_PjS0_S_ijP6__halfS2_S_iii_param_5];
	setp.ge.s32 	%p21, %r19, %r884;
	wmma.mma.sync.aligned.col.col.m16n16k16.f32.f32 {%f216, %f217, %f218, %f219, %f220, %f221, %f222, %f223}, {%r10, %r9, %r8, %r7, %r6, %r5, %r4, %r3}, {%r18, %r17, %r16, %r15, %r14, %r13, %r12, %r11}, {%f204, %f205, %f206, %f207, %f208, %f209, %f210, %f211};
	@%p21 bra 	$L__BB0_39;
	// begin inline asm
	{	
add.f32 %f1701, %f1700, %f1701;
	add.u32 %r974, %r975, %r974;
	add.u32 %r974, %r975, %r974;
	fma.rn.f32 %f1700, %f1700, %f1700 , %f1701;
	mad.lo.u32 %r975, %r975, %r975 , %r974;
	}
	// end inline asm
$L__BB0_39:
	ld.param.u32 	%r885, [_Z16power_microbenchPfS_PjS0_S_ijP6__halfS2_S_iii_param_5];
	setp.ge.s32 	%p22, %r19, %r885;
	wmma.mma.sync.aligned.col.col.m16n16k16.f32.f32 {%f228, %f229, %f230, %f231, %f232, %f233, %f234, %f235}, {%r10, %r9, %r8, %r7, %r6, %r5, %r4, %r3}, {%r18, %r17, %r16, %r15, %r14, %r13, %r12, %r11}, {%f216, %f217, %f218, %f219, %f220, %f221, %f222, %f223};
	@%p22 bra 	$L__BB0_41;
	// begin inline asm
	{	
add.f32 %f1701, %f1700, %f1701;
	add.u32 %r974, %r975, %r974;
	add.u32 %r974, %r975, %r974;
	fma.rn.f32 %f1700, %f1700, %f1700 , %f1701;
	mad.lo.u32 %r975, %r975, %r975 , %r974;
	}
	// end inline asm
$L__BB0_41:
	ld.param.u32 	%r886, [_Z16power_microbenchPfS_PjS0_S_ijP6__halfS2_S_iii_param_5];
	setp.ge.s32 	%p23, %r19, %r886;
	wmma.mma.sync.aligned.col.col.m16n16k16.f32.f32 {%f240, %f241, %f242, %f243, %f244, %f245, %f246, %f247}, {%r10, %r9, %r8, %r7, %r6, %r5, %r4, %r3}, {%r18, %r17, %r16, %r15, %r14, %r13, %r12, %r11}, {%f228, %f229, %f230, %f231, %f232, %f233, %f234, %f235};
	@%p23 bra 	$L__BB0_43;
	// begin inline asm
	{	
add.f32 %f1701, %f1700, %f1701;
	add.u32 %r974, %r975, %r974;
	add.u32 %r974, %r975, %r974;
	fma.rn.f32 %f1700, %f1700, %f1700 , %f1701;
	mad.lo.u32 %r975, %r975, %r975 , %r974;
	}
	// end inline asm
$L__BB0_43:
	ld.param.u32 	%r887, [_Z16power_microbenchPfS_PjS0_S_ijP6__halfS2_S_iii_param_5];
	setp.ge.s32 	%p24, %r19, %r887;
	wmma.mma.sync.aligned.col.col.m16n16k16.f32.f32 {%f252, %f253, %f254, %f255, %f256, %f257, %f258, %f259}, {%r10, %r9, %r8, %r7, %r6, %r5, %r4, %r3}, {%r18, %r17, %r16, %r15, %r14, %r13, %r12, %r11}, {%f240, %f241, %f242, %f243, %f244, %f245, %f246, %f247};
	@%p24 bra 	$L__BB0_45;
	// begin inline asm
	{	
add.f32 %f1701, %f1700, %f1701;
	add.u32 %r974, %r975, %r974;
	add.u32 %r974, %r975, %r974;
	fma.rn.f32 %f1700, %f1700, %f1700 , %f1701;
	mad.lo.u32 %r975, %r975, %r975 , %r974;
	}
	// end inline asm
$L__BB0_45:
	ld.param.u32 	%r888, [_Z16power_microbenchPfS_PjS0_S_ijP6__halfS2_S_iii_param_5];
	setp.ge.s32 	%p25, %r19, %r888;
	wmma.mma.sync.aligned.col.col.m16n16k16.f32.f32 {%f264, %f265, %f266, %f267, %f268, %f269, %f270, %f271}, {%r10, %r9, %r8, %r7, %r6, %r5, %r4, %r3}, {%r18, %r17, %r16, %r15, %r14, %r13, %r12, %r11}, {%f252, %f253, %f254, %f255, %f256, %f257, %f258, %f259};
	@%p25 bra 	$L__BB0_47;
	// begin inline asm
	{	
add.f32 %f1701, %f1700, %f1701;
	add.u32 %r974, %r975, %r974;
	add.u32 %r974, %r975, %r974;
	fma.rn.f32 %f1700, %f1700, %f1700 , %f1701;
	mad.lo.u32 %r975, %r975, %r975 , %r974;
	}
	// end inline asm
$L__BB0_47:
	ld.param.u32 	%r889, [_Z16power_microbenchPfS_PjS0_S_ijP6__halfS2_S_iii_param_5];
	setp.ge.s32 	%p26, %r19, %r889;
	wmma.mma.sync.aligned.col.col.m16n16k16.f32.f32 {%f276, %f277, %f278, %f279, %f280, %f281, %f282, %f283}, {%r10, %r9, %r8, %r7, %r6, %r5, %r4, %r3}, {%r18, %r17, %r16, %r15, %r14, %r13, %r12, %r11}, {%f264, %f265, %f266, %f267, %f268, %f269, %f270, %f271};
	@%p26 bra 	$L__BB0_49;
	// begin inline asm
	{	
add.f32 %f1701, %f1700, %f1701;
	add.u32 %r974, %r975, %r974;
	add.u32 %r974, %r975, %r974;
	fma.rn.f32 %f1700, %f1700, %f1700 , %f1701;
	mad.lo.u32 %r975, %r975, %r975 , %r974;
	}
	// end inline asm
$L__BB0_49:
	ld.param.u32 	%r890, [_Z16power_microbenchPfS_PjS0_S_ijP6__halfS2_S_iii_param_5];
	setp.ge.s32 	%p27, %r19, %r890;
	wmma.mma.sync.aligned.col.col.m16n16k16.f32.f32 {%f288, %f289, %f290, %f291, %f292, %f293, %f294, %f295}, {%r10, %r9, %r8, %r7, %r6, %r5, %r4, %r3}, {%r18, %r17, %r16, %r15, %r14, %r13, %r12, %r11}, {%f276, %f277, %f278, %f279, %f280, %f281, %f282, %f283};
	@%p27 bra 	$L__BB0_51;
	// begin inline asm
	{	
add.f32 %f1701, %f1700, %f1701;
	add.u32 %r974, %r975, %r974;
	add.u32 %r974, %r975, %r974;
	fma.rn.f32 %f1700, %f1700, %f1700 , %f1701;
	mad.lo.u32 %r975, %r975, %r975 , %r974;
	}
	// end inline asm
$L__BB0_51:
	ld.param.u32 	%r891, [_Z16power_microbenchPfS_PjS0_S_ijP6__halfS2_S_iii_param_5];
	setp.ge.s32 	%p28, %r19, %r891;
	wmma.mma.sync.aligned.col.col.m16n16k16.f32.f32 {%f300, %f301, %f302, %f303, %f304, %f305, %f306, %f307}, {%r10, %r9, %r8, %r7, %r6, %r5, %r4, %r3}, {%r18, %r17, %r16, %r15, %r14, %r13, %r12, %r11}, {%f288, %f289, %f290, %f291, %f292, %f293, %f294, %f295};
	@%p28 bra 	$L__BB0_53;
	// begin inline asm
	{	
add.f32 %f1701, %f1700, %f1701;
	add.u32 %r974, %r975, %r974;
	add.u32 %r974, %r975, %r974;
	fma.rn.f32 %f1700, %f1700, %f1700 , %f1701;
	mad.lo.u32 %r975, %r975, %r975 , %r974;
	}
	// end inline asm
$L__BB0_53:
	ld.param.u32 	%r892, [_Z16power_microbenchPfS_PjS0_S_ijP6__halfS2_S_iii_param_5];
	setp.ge.s32 	%p29, %r19, %r892;
	wmma.mma.sync.aligned.col.col.m16n16k16.f32.f32 {%f312, %f313, %f314, %f315, %f316, %f317, %f318, %f319}, {%r10, %r9, %r8, %r7, %r6, %r5, %r4, %r3}, {%r18, %r17, %r16, %r15, %r14, %r13, %r12, %r11}, {%f300, %f301, %f302, %f303, %f304, %f305, %f306, %f307};
	@%p29 bra 	$L__BB0_55;
	// begin inline asm
	{	
add.f32 %f1701, %f1700, %f1701;
	add.u32 %r974, %r975, %r974;
	add.u32 %r974, %r975, %r974;
	fma.rn.f32 %f1700, %f1700, %f1700 , %f1701;
	mad.lo.u32 %r975, %r975, %r975 , %r974;
	}
	// end inline asm
$L__BB0_55:
	ld.param.u32 	%r893, [_Z16power_microbenchPfS_PjS0_S_ijP6__halfS2_S_iii_param_5];
	setp.ge.s32 	%p30, %r19, %r893;
	wmma.mma.sync.aligned.col.col.m16n16k16.f32.f32 {%f324, %f325, %f326, %f327, %f328, %f329, %f330, %f331}, {%r10, %r9, %r8, %r7, %r6, %r5, %r4, %r3}, {%r18, %r17, %r16, %r15, %r14, %r13, %r12, %r11}, {%f312, %f313, %f314, %f315, %f316, %f317, %f318, %f319};
	@%p30 bra 	$L__BB0_57;
	// begin inline asm
	{	
add.f32 %f1701, %f1700, %f1701;
	add.u32 %r974, %r975, %r974;
	add.u32 %r974, %r975, %r974;
	fma.rn.f32 %f1700, %f1700, %f1700 , %f1701;
	mad.lo.u32 %r975, %r975, %r975 , %r974;
	}
	// end inline asm
$L__BB0_57:
	ld.param.u32 	%r894, [_Z16power_microbenchPfS_PjS0_S_ijP6__halfS2_S_iii_param_5];
	setp.ge.s32 	%p31, %r19, %r894;
	wmma.mma.sync.aligned.col.col.m16n16k16.f32.f32 {%f336, %f337, %f338, %f339, %f340, %f341, %f342, %f343}, {%r10, %r9, %r8, %r7, %r6, %r5, %r4, %r3}, {%r18, %r17, %r16, %r15, %r14, %r13, %r12, %r11}, {%f324, %f325, %f326, %f327, %f328, %f329, %f330, %f331};
	@%p31 bra 	$L__BB0_59;
	// begin inline asm
	{	
add.f32 %f1701, %f1700, %f1701;
	add.u32 %r974, %r975, %r974;
	add.u32 %r974, %r975, %r974;
	fma.rn.f32 %f1700, %f1700, %f1700 , %f1701;
	mad.lo.u32 %r975, %r975, %r975 , %r974;
	}
	// end inline asm
$L__BB0_59:
	ld.param.u32 	%r895, [_Z16power_microbenchPfS_PjS0_S_ijP6__halfS2_S_iii_param_5];
	setp.ge.s32 	%p32, %r19, %r895;
	wmma.mma.sync.aligned.col.col.m16n16k16.f32.f32 {%f348, %f349, %f350, %f351, %f352, %f353, %f354, %f355}, {%r10, %r9, %r8, %r7, %r6, %r5, %r4, %r3}, {%r18, %r17, %r16, %r15, %r14, %r13, %r12, %r11}, {%f336, %f337, %f338, %f339, %f340, %f341, %f342, %f343};
	@%p32 bra 	$L__BB0_61;
	// begin inline asm
	{	
add.f32 %f1701, %f1700, %f1701;
	add.u32 %r974, %r975, %r974;
	add.u32 %r974, %r975, %r974;
	fma.rn.f32 %f1700, %f1700, %f1700 , %f1701;
	mad.lo.u32 %r975, %r975, %r975 , %r974;
	}
	// end inline asm
$L__BB0_61:
	ld.param.u32 	%r896, [_Z16power_microbenchPfS_PjS0_S_ijP6__halfS2_S_iii_param_5];
	setp.ge.s32 	%p33, %r19, %r896;
	wmma.mma.sync.aligned.col.col.m16n16k16.f32.f32 {%f360, %f361, %f362, %f363, %f364, %f365, %f366, %f367}, {%r10, %r9, %r8, %r7, %r6, %r5, %r4, %r3}, {%r18, %r17, %r16, %r15, %r14, %r13, %r12, %r11}, {%f348, %f349, %f350, %f351, %f352, %f353, %f354, %f355};
	@%p33 bra 	$L__BB0_63;
	// begin inline asm
	{	
add.f32 %f1701, %f1700, %f1701;
	add.u32 %r974, %r975, %r974;
	add.u32 %r974, %r975, %r974;
	fma.rn.f32 %f1700, %f1700, %f1700 , %f1701;
	mad.lo.u32 %r975, %r975, %r975 , %r974;
	}
	// end inline asm
$L__BB0_63:
	ld.param.u32 	%r897, [_Z16power_microbenchPfS_PjS0_S_ijP6__halfS2_S_iii_param_5];
	setp.ge.s32 	%p34, %r19, %r897;
	wmma.mma.sync.aligned.col.col.m16n16k16.f32.f32 {%f372, %f373, %f374, %f375, %f376, %f377, %f378, %f379}, {%r10, %r9, %r8, %r7, %r6, %r5, %r4, %r3}, {%r18, %r17, %r16, %r15, %r14, %r13, %r12, %r11}, {%f360, %f361, %f362, %f363, %f364, %f365, %f366, %f367};
	@%p34 bra 	$L__BB0_65;
	// begin inline asm
	{	
add.f32 %f1701, %f1700, %f1701;
	add.u32 %r974, %r975, %r974;
	add.u32 %r974, %r975, %r974;
	fma.rn.f32 %f1700, %f1700, %f1700 , %f1701;
	mad.lo.u32 %r975, %r975, %r975 , %r974;
	}
	// end inline asm
$L__BB0_65:
	ld.param.u32 	%r898, [_Z16power_microbenchPfS_PjS0_S_ijP6__halfS2_S_iii_param_5];
	setp.ge.s32 	%p35, %r19, %r898;
	wmma.mma.sync.aligned.col.col.m16n16k16.f32.f32 {%f384, %f385, %f386, %f387, %f388, %f389, %f390, %f391}, {%r10, %r9, %r8, %r7, %r6, %r5, %r4, %r3}, {%r18, %r17, %r16, %r15, %r14, %r13, %r12, %r11}, {%f372, %f373, %f374, %f375, %f376, %f377, %f378, %f379};
	@%p35 bra 	$L__BB0_67;
	// begin inline asm
	{	
add.f32 %f1701, %f1700, %f1701;
	add.u32 %r974, %r975, %r974;
	add.u32 %r974, %r975, %r974;
	fma.rn.f32 %f1700, %f1700, %f1700 , %f1701;
	mad.lo.u32 %r975, %r975, %r975 , %r974;
	}
	// end inline asm
$L__BB0_67:
	ld.param.u32 	%r899, [_Z16power_microbenchPfS_PjS0_S_ijP6__halfS2_S_iii_param_5];
	setp.ge.s32 	%p36, %r19, %r899;
	wmma.mma.sync.aligned.col.col.m16n16k16.f32.f32 {%f396, %f397, %f398, %f399, %f400, %f401, %f402, %f403}, {%r10, %r9, %r8, %r7, %r6, %r5, %r4, %r3}, {%r18, %r17, %r16, %r15, %r14, %r13, %r12, %r11}, {%f384, %f385, %f386, %f387, %f388, %f389, %f390, %f391};
	@%p36 bra 	$L__BB0_69;
	// begin inline asm
	{	
add.f32 %f1701, %f1700, %f1701;
	add.u32 %r974, %r975, %r974;
	add.u32 %r974, %r975, %r974;
	fma.rn.f32 %f1700, %f1700, %f1700 , %f1701;
	mad.lo.u32 %r975, %r975, %r975 , %r974;
	}
	// end inline asm
$L__BB0_69:
	ld.param.u32 	%r900, [_Z16power_microbenchPfS_PjS0_S_ijP6__halfS2_S_iii_param_5];
	setp.ge.s32 	%p37, %r19, %r900;
	wmma.mma.sync.aligned.col.col.m16n16k16.f32.f32 {%f408, %f409, %f410, %f411, %f412, %f413, %f414, %f415}, {%r10, %r9, %r8, %r7, %r6, %r5, %r4, %r3}, {%r18, %r17, %r16, %r15, %r14, %r13, %r12, %r11}, {%f396, %f397, %f398, %f399, %f400, %f401, %f402, %f403};
	@%p37 bra 	$L__BB0_71;
	// begin inline asm
	{	
add.f32 %f1701, %f1700, %f1701;
	add.u32 %r974, %r975, %r974;
	add.u32 %r974, %r975, %r974;
	fma.rn.f32 %f1700, %f1700, %f1700 , %f1701;
	mad.lo.u32 %r975, %r975, %r975 , %r974;
	}
	// end inline asm
$L__BB0_71:
	ld.param.u32 	%r901, [_Z16power_microbenchPfS_PjS0_S_ijP6__halfS2_S_iii_param_5];
	setp.ge.s32 	%p38, %r19, %r901;
	wmma.mma.sync.aligned.col.col.m16n16k16.f32.f32 {%f420, %f421, %f422, %f423, %f424, %f425, %f426, %f427}, {%r10, %r9, %r8, %r7, %r6, %r5, %r4, %r3}, {%r18, %r17, %r16, %r15, %r14, %r13, %r12, %r11}, {%f408, %f409, %f410, %f411, %f412, %f413, %f414, %f415};
	@%p38 bra 	$L__BB0_73;
	// begin inline asm
	{	
add.f32 %f1701, %f1700, %f1701;
	add.u32 %r974, %r975, %r974;
	add.u32 %r974, %r975, %r974;
	fma.rn.f32 %f1700, %f1700, %f1700 , %f1701;
	mad.lo.u32 %r975, %r975, %r975 , %r974;
	}
	// end inline asm
$L__BB0_73:
	ld.param.u32 	%r902, [_Z16power_microbenchPfS_PjS0_S_ijP6__halfS2_S_iii_param_5];
	setp.ge.s32 	%p39, %r19, %r902;
	wmma.mma.sync.aligned.col.col.m16n16k16.f32.f32 {%f432, %f433, %f434, %f435, %f436, %f437, %f438, %f439}, {%r10, %r9, %r8, %r7, %r6, %r5, %r4, %r3}, {%r18, %r17, %r16, %r15, %r14, %r13, %r12, %r11}, {%f420, %f421, %f422, %f423, %f424, %f425, %f426, %f427};
	@%p39 bra 	$L__BB0_75;
	// begin inline asm
	{	
add.f32 %f1701, %f1700, %f1701;
	add.u32 %r974, %r975, %r974;
	add.u32 %r974, %r975, %r974;
	fma.rn.f32 %f1700, %f1700, %f1700 , %f1701;
	mad.lo.u32 %r975, %r975, %r975 , %r974;
	}
	// end inline asm
$L__BB0_75:
	ld.param.u32 	%r903, [_Z16power_microbenchPfS_PjS0_S_ijP6__halfS2_S_iii_param_5];
	setp.ge.s32 	%p40, %r19, %r903;
	wmma.mma.sync.aligned.col.col.m16n16k16.f32.f32 {%f444, %f445, %f446, %f447, %f448, %f449, %f450, %f451}, {%r10, %r9, %r8, %r7, %r6, %r5, %r4, %r3}, {%r18, %r17, %r16, %r15, %r14, %r13, %r12, %r11}, {%f432, %f433, %f434, %f435, %f436, %f437, %f438, %f439};
	@%p40 bra 	$L__BB0_77;
	// begin inline asm
	{	
add.f32 %f1701, %f1700, %f1701;
	add.u32 %r974, %r975, %r974;
	add.u32 %r974, %r975, %r974;
	fma.rn.f32 %f1700, %f1700, %f1700 , %f1701;
	mad.lo.u32 %r975, %r975, %r975 , %r974;
	}
	// end inline asm
$L__BB0_77:
	ld.param.u32 	%r904, [_Z16power_microbenchPfS_PjS0_S_ijP6__halfS2_S_iii_param_5];
	setp.ge.s32 	%p41, %r19, %r904;
	wmma.mma.sync.aligned.col.col.m16n16k16.f32.f32 {%f456, %f457, %f458, %f459, %f460, %f461, %f462, %f463}, {%r10, %r9, %r8, %r7, %r6, %r5, %r4, %r3}, {%r18, %r17, %r16, %r15, %r14, %r13, %r12, %r11}, {%f444, %f445, %f446, %f447, %f448, %f449, %f450, %f451};
	@%p41 bra 	$L__BB0_79;
	// begin inline asm
	{	
add.f32 %f1701, %f1700, %f1701;
	add.u32 %r974, %r975, %r974;
	add.u32 %r974, %r975, %r974;
	fma.rn.f32 %f1700, %f1700, %f1700 , %f1701;
	mad.lo.u32 %r975, %r975, %r975 , %r974;
	}
	// end inline asm
$L__BB0_79:
	ld.param.u32 	%r905, [_Z16power_microbenchPfS_PjS0_S_ijP6__halfS2_S_iii_param_5];
	setp.ge.s32 	%p42, %r19, %r905;
	wmma.mma.sync.aligned.col.col.m16n16k16.f32.f32 {%f468, %f469, %f470, %f471, %f472, %f473, %f474, %f475}, {%r10, %r9, %r8, %r7, %r6, %r5, %r4, %r3}, {%r18, %r17, %r16, %r15, %r14, %r13, %r12, %r11}, {%f456, %f457, %f458, %f459, %f460, %f461, %f462, %f463};
	@%p42 bra 	$L__BB0_81;
	// begin inline asm
	{	
add.f32 %f1701, %f1700, %f1701;
	add.u32 %r974, %r975, %r974;
	add.u32 %r974, %r975, %r974;
	fma.rn.f32 %f1700, %f1700, %f1700 , %f1701;
	mad.lo.u32 %r975, %r975, %r975 , %r974;
	}
	// end inline asm
$L__BB0_81:
	ld.param.u32 	%r906, [_Z16power_microbenchPfS_PjS0_S_ijP6__halfS2_S_iii_param_5];
	setp.ge.s32 	%p43, %r19, %r906;
	wmma.mma.sync.aligned.col.col.m16n16k16.f32.f32 {%f480, %f481, %f482, %f483, %f484, %f485, %f486, %f487}, {%r10, %r9, %r8, %r7, %r6, %r5, %r4, %r3}, {%r18, %r17, %r16, %r15, %r14, %r13, %r12, %r11}, {%f468, %f469, %f470, %f471, %f472, %f473, %f474, %f475};
	@%p43 bra 	$L__BB0_83;
	// begin inline asm
	{	
add.f32 %f1701, %f1700, %f1701;
	add.u32 %r974, %r975, %r974;
	add.u32 %r974, %r975, %r974;
	fma.rn.f32 %f1700, %f1700, %f1700 , %f1701;
	mad.lo.u32 %r975, %r975, %r975 , %r974;
	}
	// end inline asm
$L__BB0_83:
	ld.param.u32 	%r907, [_Z16power_microbenchPfS_PjS0_S_ijP6__halfS2_S_iii_param_5];
	setp.ge.s32 	%p44, %r19, %r907;
	wmma.mma.sync.aligned.col.col.m16n16k16.f32.f32 {%f492, %f493, %f494, %f495, %f496, %f497, %f498, %f499}, {%r10, %r9, %r8, %r7, %r6, %r5, %r4, %r3}, {%r18, %r17, %r16, %r15, %r14, %r13, %r12, %r11}, {%f480, %f481, %f482, %f483, %f484, %f485, %f486, %f487};
	@%p44 bra 	$L__BB0_85;
	// begin inline asm
	{	
add.f32 %f1701, %f1700, %f1701;
	add.u32 %r974, %r975, %r974;
	add.u32 %r974, %r975, %r974;
	fma.rn.f32 %f1700, %f1700, %f1700 , %f1701;
	mad.lo.u32 %r975, %r975, %r975 , %r974;
	}
	// end inline asm
$L__BB0_85:
	ld.param.u32 	%r908, [_Z16power_microbenchPfS_PjS0_S_ijP6__halfS2_S_iii_param_5];
	setp.ge.s32 	%p45, %r19, %r908;
	wmma.mma.sync.aligned.col.col.m16n16k16.f32.f32 {%f504, %f505, %f506, %f507, %f508, %f509, %f510, %f511}, {%r10, %r9, %r8, %r7, %r6, %r5, %r4, %r3}, {%r18, %r17, %r16, %r15, %r14, %r13, %r12, %r11}, {%f492, %f493, %f494, %f495, %f496, %f497, %f498, %f499};
	@%p45 bra 	$L__BB0_87;
	// begin inline asm
	{	
add.f32 %f1701, %f1700, %f1701;
	add.u32 %r974, %r975, %r974;
	add.u32 %r974, %r975, %r974;
	fma.rn.f32 %f1700, %f1700, %f1700 , %f1701;
	mad.lo.u32 %r975, %r975, %r975 , %r974;
	}
	// end inline asm
$L__BB0_87:
	ld.param.u32 	%r909, [_Z16power_microbenchPfS_PjS0_S_ijP6__halfS2_S_iii_param_5];
	setp.ge.s32 	%p46, %r19, %r909;
	wmma.mma.sync.aligned.col.col.m16n16k16.f32.f32 {%f516, %f517, %f518, %f519, %f520, %f521, %f522, %f523}, {%r10, %r9, %r8, %r7, %r6, %r5, %r4, %r3}, {%r18, %r17, %r16, %r15, %r14, %r13, %r12, %r11}, {%f504, %f505, %f506, %f507, %f508, %f509, %f510, %f511};
	@%p46 bra 	$L__BB0_89;
	// begin inline asm
	{	
add.f32 %f1701, %f1700, %f1701;
	add.u32 %r974, %r975, %r974;
	add.u32 %r974, %r975, %r974;
	fma.rn.f32 %f1700, %f1700, %f1700 , %f1701;
	mad.lo.u32 %r975, %r975, %r975 , %r974;
	}
	// end inline asm
$L__BB0_89:
	ld.param.u32 	%r910, [_Z16power_microbenchPfS_PjS0_S_ijP6__halfS2_S_iii_param_5];
	setp.ge.s32 	%p47, %r19, %r910;
	wmma.mma.sync.aligned.col.col.m16n16k16.f32.f32 {%f528, %f529, %f530, %f531, %f532, %f533, %f534, %f535}, {%r10, %r9, %r8, %r7, %r6, %r5, %r4, %r3}, {%r18, %r17, %r16, %r15, %r14, %r13, %r12, %r11}, {%f516, %f517, %f518, %f519, %f520, %f521, %f522, %f523};
	@%p47 bra 	$L__BB0_91;
	// begin inline asm
	{	
add.f32 %f1701, %f1700, %f1701;
	add.u32 %r974, %r975, %r974;
	add.u32 %r974, %r975, %r974;
	fma.rn.f32 %f1700, %f1700, %f1700 , %f1701;
	mad.lo.u32 %r975, %r975, %r975 , %r974;
	}
	// end inline asm
$L__BB0_91:
	ld.param.u32 	%r911, [_Z16power_microbenchPfS_PjS0_S_ijP6__halfS2_S_iii_param_5];
	setp.ge.s32 	%p48, %r19, %r911;
	wmma.mma.sync.aligned.col.col.m16n16k16.f32.f32 {%f540, %f541, %f542, %f543, %f544, %f545, %f546, %f547}, {%r10, %r9, %r8, %r7, %r6, %r5, %r4, %r3}, {%r18, %r17, %r16, %r15, %r14, %r13, %r12, %r11}, {%f528, %f529, %f530, %f531, %f532, %f533, %f534, %f535};
	@%p48 bra 	$L__BB0_93;
	// begin inline asm
	{	
add.f32 %f1701, %f1700, %f1701;
	add.u32 %r974, %r975, %r974;
	add.u32 %r974, %r975, %r974;
	fma.rn.f32 %f1700, %f1700, %f1700 , %f1701;
	mad.lo.u32 %r975, %r975, %r975 , %r974;
	}
	// end inline asm
$L__BB0_93:
	ld.param.u32 	%r912, [_Z16power_microbenchPfS_PjS0_S_ijP6__halfS2_S_iii_param_5];
	setp.ge.s32 	%p49, %r19, %r912;
	wmma.mma.sync.aligned.col.col.m16n16k16.f32.f32 {%f552, %f553, %f554, %f555, %f556, %f557, %f558, %f559}, {%r10, %r9, %r8, %r7, %r6, %r5, %r4, %r3}, {%r18, %r17, %r16, %r15, %r14, %r13, %r12, %r11}, {%f540, %f541, %f542, %f543, %f544, %f545, %f546, %f547};
	@%p49 bra 	$L__BB0_95;
	// begin inline asm
	{	
add.f32 %f1701, %f1700, %f1701;
	add.u32 %r974, %r975, %r974;
	add.u32 %r974, %r975, %r974;
	fma.rn.f32 %f1700, %f1700, %f1700 , %f1701;
	mad.lo.u32 %r975, %r975, %r975 , %r974;
	}
	// end inline asm
$L__BB0_95:
	ld.param.u32 	%r913, [_Z16power_microbenchPfS_PjS0_S_ijP6__halfS2_S_iii_param_5];
	setp.ge.s32 	%p50, %r19, %r913;
	wmma.mma.sync.aligned.col.col.m16n16k16.f32.f32 {%f564, %f565, %f566, %f567, %f568, %f569, %f570, %f571}, {%r10, %r9, %r8, %r7, %r6, %r5, %r4, %r3}, {%r18, %r17, %r16, %r15, %r14, %r13, %r12, %r11}, {%f552, %f553, %f554, %f555, %f556, %f557, %f558, %f559};
	@%p50 bra 	$L__BB0_97;
	// begin inline asm
	{	
add.f32 %f1701, %f1700, %f1701;
	add.u32 %r974, %r975, %r974;
	add.u32 %r974, %r975, %r974;
	fma.rn.f32 %f1700, %f1700, %f1700 , %f1701;
	mad.lo.u32 %r975, %r975, %r975 , %r974;
	}
	// end inline asm
$L__BB0_97:
	ld.param.u32 	%r914, [_Z16power_microbenchPfS_PjS0_S_ijP6__halfS2_S_iii_param_5];
	setp.ge.s32 	%p51, %r19, %r914;
	wmma.mma.sync.aligned.col.col.m16n16k16.f32.f32 {%f576, %f577, %f578, %f579, %f580, %f581, %f582, %f583}, {%r10, %r9, %r8, %r7, %r6, %r5, %r4, %r3}, {%r18, %r17, %r16, %r15, %r14, %r13, %r12, %r11}, {%f564, %f565, %f566, %f567, %f568, %f569, %f570, %f571};
	@%p51 bra 	$L__BB0_99;
	// begin inline asm
	{	
add.f32 %f1701, %f1700, %f1701;
	add.u32 %r974, %r975, %r974;
	add.u32 %r974, %r975, %r974;
	fma.rn.f32 %f1700, %f1700, %f1700 , %f1701;
	mad.lo.u32 %r975, %r975, %r975 , %r974;
	}
	// end inline asm
$L__BB0_99:
	ld.param.u32 	%r915, [_Z16power_microbenchPfS_PjS0_S_ijP6__halfS2_S_iii_param_5];
	setp.ge.s32 	%p52, %r19, %r915;
	wmma.mma.sync.aligned.col.col.m16n16k16.f32.f32 {%f588, %f589, %f590, %f591, %f592, %f593, %f594, %f595}, {%r10, %r9, %r8, %r7, %r6, %r5, %r4, %r3}, {%r18, %r17, %r16, %r15, %r14, %r13, %r12, %r11}, {%f576, %f577, %f578, %f579, %f580, %f581, %f582, %f583};
	@%p52 bra 	$L__BB0_101;
	// begin inline asm
	{	
add.f32 %f1701, %f1700, %f1701;
	add.u32 %r974, %r975, %r974;
	add.u32 %r974, %r975, %r974;
	fma.rn.f32 %f1700, %f1700, %f1700 , %f1701;
	mad.lo.u32 %r975, %r975, %r975 , %r974;
	}
	// end inline asm
$L__BB0_101:
	ld.param.u32 	%r916, [_Z16power_microbenchPfS_PjS0_S_ijP6__halfS2_S_iii_param_5];
	setp.ge.s32 	%p53, %r19, %r916;
	wmma.mma.sync.aligned.col.col.m16n16k16.f32.f32 {%f600, %f601, %f602, %f603, %f604, %f605, %f606, %f607}, {%r10, %r9, %r8, %r7, %r6, %r5, %r4, %r3}, {%r18, %r17, %r16, %r15, %r14, %r13, %r12, %r11}, {%f588, %f589, %f590, %f591, %f592, %f593, %f594, %f595};
	@%p53 bra 	$L__BB0_103;
	// begin inline asm
	{	
add.f32 %f1701, %f1700, %f1701;
	add.u32 %r974, %r975, %r974;
	add.u32 %r974, %r975, %r974;
	fma.rn.f32 %f1700, %f1700, %f1700 , %f1701;
	mad.lo.u32 %r975, %r975, %r975 , %r974;
	}
	// end inline asm
$L__BB0_103:
	ld.param.u32 	%r917, [_Z16power_microbenchPfS_PjS0_S_ijP6__halfS2_S_iii_param_5];
	setp.ge.s32 	%p54, %r19, %r917;
	wmma.mma.sync.aligned.col.col.m16n16k16.f32.f32 {%f612, %f613, %f614, %f615, %f616, %f617, %f618, %f619}, {%r10, %r9, %r8, %r7, %r6, %r5, %r4, %r3}, {%r18, %r17, %r16, %r15, %r14, %r13, %r12, %r11}, {%f600, %f601, %f602, %f603, %f604, %f605, %f606, %f607};
	@%p54 bra 	$L__BB0_105;
	// begin inline asm
	{	
add.f32 %f1701, %f1700, %f1701;
	add.u32 %r974, %r975, %r974;
	add.u32 %r974, %r975, %r974;
	fma.rn.f32 %f1700, %f1700, %f1700 , %f1701;
	mad.lo.u32 %r975, %r975, %r975 , %r974;
	}
	// end inline asm
$L__BB0_105:
	ld.param.u32 	%r918, [_Z16power_microbenchPfS_PjS0_S_ijP6__halfS2_S_iii_param_5];
	setp.ge.s32 	%p55, %r19, %r918;
	wmma.mma.sync.aligned.col.col.m16n16k16.f32.f32 {%f624, %f625, %f626, %f627, %f628, %f629, %f630, %f631}, {%r10, %r9, %r8, %r7, %r6, %r5, %r4, %r3}, {%r18, %r17, %r16, %r15, %r14, %r13, %r12, %r11}, {%f612, %f613, %f614, %f615, %f616, %f617, %f618, %f619};
	@%p55 bra 	$L__BB0_107;
	// begin inline asm
	{	
add.f32 %f1701, %f1700, %f1701;
	add.u32 %r974, %r975, %r974;
	add.u32 %r974, %r975, %r974;
	fma.rn.f32 %f1700, %f1700, %f1700 , %f1701;
	mad.lo.u32 %r975, %r975, %r975 , %r974;
	}
	// end inline asm
$L__BB0_107:
	ld.param.u32 	%r919, [_Z16power_microbenchPfS_PjS0_S_ijP6__halfS2_S_iii_param_5];
	setp.ge.s32 	%p56, %r19, %r919;
	wmma.mma.sync.aligned.col.col.m16n16k16.f32.f32 {%f636, %f637, %f638, %f639, %f640, %f641, %f642, %f643}, {%r10, %r9, %r8, %r7, %r6, %r5, %r4, %r3}, {%r18, %r17, %r16, %r15, %r14, %r13, %r12, %r11}, {%f624, %f625, %f626, %f627, %f628, %f629, %f630, %f631};
	@%p56 bra 	$L__BB0_109;
	// begin inline asm
	{	
add.f32 %f1701, %f1700, %f1701;
	add.u32 %r974, %r975, %r974;
	add.u32 %r974, %r975, %r974;
	fma.rn.f32 %f1700, %f1700, %f1700 , %f1701;
	mad.lo.u32 %r975, %r975, %r975 , %r974;
	}
	// end inline asm
$L__BB0_109:
	ld.param.u32 	%r920, [_Z16power_microbenchPfS_PjS0_S_ijP6__halfS2_S_iii_param_5];
	setp.ge.s32 	%p57, %r19, %r920;
	wmma.mma.sync.aligned.col.col.m16n16k16.f32.f32 {%f648, %f649, %f650, %f651, %f652, %f653, %f654, %f655}, {%r10, %r9, %r8, %r7, %r6, %r5, %r4, %r3}, {%r18, %r17, %r16, %r15, %r14, %r13, %r12, %r11}, {%f636, %f637, %f638, %f639, %f640, %f641, %f642, %f643};
	@%p57 bra 	$L__BB0_111;
	// begin inline asm
	{	
add.f32 %f1701, %f1700, %f1701;
	add.u32 %r974, %r975, %r974;
	add.u32 %r974, %r975, %r974;
	fma.rn.f32 %f1700, %f1700, %f1700 , %f1701;
	mad.lo.u32 %r975, %r975, %r975 , %r974;
	}
	// end inline asm
$L__BB0_111:
	ld.param.u32 	%r921, [_Z16power_microbenchPfS_PjS0_S_ijP6__halfS2_S_iii_param_5];
	setp.ge.s32 	%p58, %r19, %r921;
	wmma.mma.sync.aligned.col.col.m16n16k16.f32.f32 {%f660, %f661, %f662, %f663, %f664, %f665, %f666, %f667}, {%r10, %r9, %r8, %r7, %r6, %r5, %r4, %r3}, {%r18, %r17, %r16, %r15, %r14, %r13, %r12, %r11}, {%f648, %f649, %f650, %f651, %f652, %f653, %f654, %f655};
	@%p58 bra 	$L__BB0_113;
	// begin inline asm
	{	
add.f32 %f1701, %f1700, %f1701;
	add.u32 %r974, %r975, %r974;
	add.u32 %r974, %r975, %r974;
	fma.rn.f32 %f1700, %f1700, %f1700 , %f1701;
	mad.lo.u32 %r975, %r975, %r975 , %r974;
	}
	// end inline asm
$L__BB0_113:
	ld.param.u32 	%r922, [_Z16power_microbenchPfS_PjS0_S_ijP6__halfS2_S_iii_param_5];
	setp.ge.s32 	%p59, %r19, %r922;
	wmma.mma.sync.aligned.col.col.m16n16k16.f32.f32 {%f672, %f673, %f674, %f675, %f676, %f677, %f678, %f679}, {%r10, %r9, %r8, %r7, %r6, %r5, %r4, %r3}, {%r18, %r17, %r16, %r15, %r14, %r13, %r12, %r11}, {%f660, %f661, %f662, %f663, %f664, %f665, %f666, %f667};
	@%p59 bra 	$L__BB0_115;
	// begin inline asm
	{	
add.f32 %f1701, %f1700, %f1701;
	add.u32 %r974, %r975, %r974;
	add.u32 %r974, %r975, %r974;
	fma.rn.f32 %f1700, %f1700, %f1700 , %f1701;
	mad.lo.u32 %r975, %r975, %r975 , %r974;
	}
	// end inline asm
$L__BB0_115:
	ld.param.u32 	%r923, [_Z16power_microbenchPfS_PjS0_S_ijP6__halfS2_S_iii_param_5];
	setp.ge.s32 	%p60, %r19, %r923;
	wmma.mma.sync.aligned.col.col.m16n16k16.f32.f32 {%f684, %f685, %f686, %f687, %f688, %f689, %f690, %f691}, {%r10, %r9, %r8, %r7, %r6, %r5, %r4, %r3}, {%r18, %r17, %r16, %r15, %r14, %r13, %r12, %r11}, {%f672, %f673, %f674, %f675, %f676, %f677, %f678, %f679};
	@%p60 bra 	$L__BB0_117;
	// begin inline asm
	{	
add.f32 %f1701, %f1700, %f1701;
	add.u32 %r974, %r975, %r974;
	add.u32 %r974, %r975, %r974;
	fma.rn.f32 %f1700, %f1700, %f1700 , %f1701;
	mad.lo.u32 %r975, %r975, %r975 , %r974;
	}
	// end inline asm
$L__BB0_117:
	ld.param.u32 	%r924, [_Z16power_microbenchPfS_PjS0_S_ijP6__halfS2_S_iii_param_5];
	setp.ge.s32 	%p61, %r19, %r924;
	wmma.mma.sync.aligned.col.col.m16n16k16.f32.f32 {%f696, %f697, %f698, %f699, %f700, %f701, %f702, %f703}, {%r10, %r9, %r8, %r7, %r6, %r5, %r4, %r3}, {%r18, %r17, %r16, %r15, %r14, %r13, %r12, %r11}, {%f684, %f685, %f686, %f687, %f688, %f689, %f690, %f691};
	@%p61 bra 	$L__BB0_119;
	// begin inline asm
	{	
add.f32 %f1701, %f1700, %f1701;
	add.u32 %r974, %r975, %r974;
	add.u32 %r974, %r975, %r974;
	fma.rn.f32 %f1700, %f1700, %f1700 , %f1701;
	mad.lo.u32 %r975, %r975, %r975 , %r974;
	}
	// end inline asm
$L__BB0_119:
	ld.param.u32 	%r925, [_Z16power_microbenchPfS_PjS0_S_ijP6__halfS2_S_iii_param_5];
	setp.ge.s32 	%p62, %r19, %r925;
	wmma.mma.sync.aligned.col.col.m16n16k16.f32.f32 {%f708, %f709, %f710, %f711, %f712, %f713, %f714, %f715}, {%r10, %r9, %r8, %r7, %r6, %r5, %r4, %r3}, {%r18, %r17, %r16, %r15, %r14, %r13, %r12, %r11}, {%f696, %f697, %f698, %f699, %f700, %f701, %f702, %f703};
	@%p62 bra 	$L__BB0_121;
	// begin inline asm
	{	
add.f32 %f1701, %f1700, %f1701;
	add.u32 %r974, %r975, %r974;
	add.u32 %r974, %r975, %r974;
	fma.rn.f32 %f1700, %f1700, %f1700 , %f1701;
	mad.lo.u32 %r975, %r975, %r975 , %r974;
	}
	// end inline asm
$L__BB0_121:
	ld.param.u32 	%r926, [_Z16power_microbenchPfS_PjS0_S_ijP6__halfS2_S_iii_param_5];
	setp.ge.s32 	%p63, %r19, %r926;
	wmma.mma.sync.aligned.col.col.m16n16k16.f32.f32 {%f720, %f721, %f722, %f723, %f724, %f725, %f726, %f727}, {%r10, %r9, %r8, %r7, %r6, %r5, %r4, %r3}, {%r18, %r17, %r16, %r15, %r14, %r13, %r12, %r11}, {%f708, %f709, %f710, %f711, %f712, %f713, %f714, %f715};
	@%p63 bra 	$L__BB0_123;
	// begin inline asm
	{	
add.f32 %f1701, %f1700, %f1701;
	add.u32 %r974, %r975, %r974;
	add.u32 %r974, %r975, %r974;
	fma.rn.f32 %f1700, %f1700, %f1700 , %f1701;
	mad.lo.u32 %r975, %r975, %r975 , %r974;
	}
	// end inline asm
$L__BB0_123:
	ld.param.u32 	%r927, [_Z16power_microbenchPfS_PjS0_S_ijP6__halfS2_S_iii_param_5];
	setp.ge.s32 	%p64, %r19, %r927;
	wmma.mma.sync.aligned.col.col.m16n16k16.f32.f32 {%f732, %f733, %f734, %f735, %f736, %f737, %f738, %f739}, {%r10, %r9, %r8, %r7, %r6, %r5, %r4, %r3}, {%r18, %r17, %r16, %r15, %r14, %r13, %r12, %r11}, {%f720, %f721, %f722, %f723, %f724, %f725, %f726, %f727};
	@%p64 bra 	$L__BB0_125;
	// begin inline asm
	{	
add.f32 %f1701, %f1700, %f1701;
	add.u32 %r974, %r975, %r974;
	add.u32 %r974, %r975, %r974;
	fma.rn.f32 %f1700, %f1700, %f1700 , %f1701;
	mad.lo.u32 %r975, %r975, %r975 , %r974;
	}
	// end inline asm
$L__BB0_125:
	ld.param.u32 	%r928, [_Z16power_microbenchPfS_PjS0_S_ijP6__halfS2_S_iii_param_5];
	setp.ge.s32 	%p65, %r19, %r928;
	wmma.mma.sync.aligned.col.col.m16n16k16.f32.f32 {%f744, %f745, %f746, %f747, %f748, %f749, %f750, %f751}, {%r10, %r9, %r8, %r7, %r6, %r5, %r4, %r3}, {%r18, %r17, %r16, %r15, %r14, %r13, %r12, %r11}, {%f732, %f733, %f734, %f735, %f736, %f737, %f738, %f739};
	@%p65 bra 	$L__BB0_127;
	// begin inline asm
	{	
add.f32 %f1701, %f1700, %f1701;
	add.u32 %r974, %r975, %r974;
	add.u32 %r974, %r975, %r974;
	fma.rn.f32 %f1700, %f1700, %f1700 , %f1701;
	mad.lo.u32 %r975, %r975, %r975 , %r974;
	}
	// end inline asm
$L__BB0_127:
	ld.param.u32 	%r929, [_Z16power_microbenchPfS_PjS0_S_ijP6__halfS2_S_iii_param_5];
	setp.ge.s32 	%p66, %r19, %r929;
	wmma.mma.sync.aligned.col.col.m16n16k16.f32.f32 {%f756, %f757, %f758, %f759, %f760, %f761, %f762, %f763}, {%r10, %r9, %r8, %r7, %r6, %r5, %r4, %r3}, {%r18, %r17, %r16, %r15, %r14, %r13, %r12, %r11}, {%f744, %f745, %f746, %f747, %f748, %f749, %f750, %f751};
	@%p66 bra 	$L__BB0_129;
	// begin inline asm
	{	
add.f32 %f1701, %f1700, %f1701;
	add.u32 %r974, %r975, %r974;
	add.u32 %r974, %r975, %r974;
	fma.rn.f32 %f1700, %f1700, %f1700 , %f1701;
	mad.lo.u32 %r975, %r975, %r975 , %r974;
	}
	// end inline asm
$L__BB0_129:
	ld.param.u32 	%r930, [_Z16power_microbenchPfS_PjS0_S_ijP6__halfS2_S_iii_param_5];
	setp.ge.s32 	%p67, %r19, %r930;
	wmma.mma.sync.aligned.col.col.m16n16k16.f32.f32 {%f768, %f769, %f770, %f771, %f772, %f773, %f774, %f775}, {%r10, %r9, %r8, %r7, %r6, %r5, %r4, %r3}, {%r18, %r17, %r16, %r15, %r14, %r13, %r12, %r11}, {%f756, %f757, %f758, %f759, %f760, %f761, %f762, %f763};
	@%p67 bra 	$L__BB0_131;
	// begin inline asm
	{	
add.f32 %f1701, %f1700, %f1701;
	add.u32 %r974, %r975, %r974;
	add.u32 %r974, %r975, %r974;
	fma.rn.f32 %f1700, %f1700, %f1700 , %f1701;
	mad.lo.u32 %r975, %r975, %r975 , %r974;
	}
	// end inline asm
$L__BB0_131:
	ld.param.u32 	%r931, [_Z16power_microbenchPfS_PjS0_S_ijP6__halfS2_S_iii_param_5];
	setp.ge.s32 	%p68, %r19, %r931;
	wmma.mma.sync.aligned.col.col.m16n16k16.f32.f32 {%f780, %f781, %f782, %f783, %f784, %f785, %f786, %f787}, {%r10, %r9, %r8, %r7, %r6, %r5, %r4, %r3}, {%r18, %r17, %r16, %r15, %r14, %r13, %r12, %r11}, {%f768, %f769, %f770, %f771, %f772, %f773, %f774, %f775};
	@%p68 bra 	$L__BB0_133;
	// begin inline asm
	{	
add.f32 %f1701, %f1700, %f1701;
	add.u32 %r974, %r975, %r974;
	add.u32 %r974, %r975, %r974;
	fma.rn.f32 %f1700, %f1700, %f1700 , %f1701;
	mad.lo.u32 %r975, %r975, %r975 , %r974;
	}
	// end inline asm
$L__BB0_133:
	ld.param.u32 	%r932, [_Z16power_microbenchPfS_PjS0_S_ijP6__halfS2_S_iii_param_5];
	setp.ge.s32 	%p69, %r19, %r932;
	wmma.mma.sync.aligned.col.col.m16n16k16.f32.f32 {%f792, %f793, %f794, %f795, %f796, %f797, %f798, %f799}, {%r10, %r9, %r8, %r7, %r6, %r5, %r4, %r3}, {%r18, %r17, %r16, %r15, %r14, %r13, %r12, %r11}, {%f780, %f781, %f782, %f783, %f784, %f785, %f786, %f787};
	@%p69 bra 	$L__BB0_135;
	// begin inline asm
	{	
add.f32 %f1701, %f1700, %f1701;
	add.u32 %r974, %r975, %r974;
	add.u32 %r974, %r975, %r974;
	fma.rn.f32 %f1700, %f1700, %f1700 , %f1701;
	mad.lo.u32 %r975, %r975, %r975 , %r974;
	}
	// end inline asm
$L__BB0_135:
	ld.param.u32 	%r933, [_Z16power_microbenchPfS_PjS0_S_ijP6__halfS2_S_iii_param_5];
	setp.ge.s32 	%p70, %r19, %r933;
	wmma.mma.sync.aligned.col.col.m16n16k16.f32.f32 {%f804, %f805, %f806, %f807, %f808, %f809, %f810, %f811}, {%r10, %r9, %r8, %r7, %r6, %r5, %r4, %r3}, {%r18, %r17, %r16, %r15, %r14, %r13, %r12, %r11}, {%f792, %f793, %f794, %f795, %f796, %f797, %f798, %f799};
	@%p70 bra 	$L__BB0_137;
	// begin inline asm
	{	
add.f32 %f1701, %f1700, %f1701;
	add.u32 %r974, %r975, %r974;
	add.u32 %r974, %r975, %r974;
	fma.rn.f32 %f1700, %f1700, %f1700 , %f1701;
	mad.lo.u32 %r975, %r975, %r975 , %r974;
	}
	// end inline asm
$L__BB0_137:
	ld.param.u32 	%r934, [_Z16power_microbenchPfS_PjS0_S_ijP6__halfS2_S_iii_param_5];
	setp.ge.s32 	%p71, %r19, %r934;
	wmma.mma.sync.aligned.col.col.m16n16k16.f32.f32 {%f816, %f817, %f818, %f819, %f820, %f821, %f822, %f823}, {%r10, %r9, %r8, %r7, %r6, %r5, %r4, %r3}, {%r18, %r17, %r16, %r15, %r14, %r13, %r12, %r11}, {%f804, %f805, %f806, %f807, %f808, %f809, %f810, %f811};
	@%p71 bra 	$L__BB0_139;
	// begin inline asm
	{	
add.f32 %f1701, %f1700, %f1701;
	add.u32 %r974, %r975, %r974;
	add.u32 %r974, %r975, %r974;
	fma.rn.f32 %f1700, %f1700, %f1700 , %f1701;
	mad.lo.u32 %r975, %r975, %r975 , %r974;
	}
	// end inline asm
$L__BB0_139:
	ld.param.u32 	%r935, [_Z16power_microbenchPfS_PjS0_S_ijP6__halfS2_S_iii_param_5];
	setp.ge.s32 	%p72, %r19, %r935;
	wmma.mma.sync.aligned.col.col.m16n16k16.f32.f32 {%f828, %f829, %f830, %f831, %f832, %f833, %f834, %f835}, {%r10, %r9, %r8, %r7, %r6, %r5, %r4, %r3}, {%r18, %r17, %r16, %r15, %r14, %r13, %r12, %r11}, {%f816, %f817, %f818, %f819, %f820, %f821, %f822, %f823};
	@%p72 bra 	$L__BB0_141;
	// begin inline asm
	{	
add.f32 %f1701, %f1700, %f1701;
	add.u32 %r974, %r975, %r974;
	add.u32 %r974, %r975, %r974;
	fma.rn.f32 %f1700, %f1700, %f1700 , %f1701;
	mad.lo.u32 %r975, %r975, %r975 , %r974;
	}
	// end inline asm
$L__BB0_141:
	ld.param.u32 	%r936, [_Z16power_microbenchPfS_PjS0_S_ijP6__halfS2_S_iii_param_5];
	setp.ge.s32 	%p73, %r19, %r936;
	wmma.mma.sync.aligned.col.col.m16n16k16.f32.f32 {%f840, %f841, %f842, %f843, %f844, %f845, %f846, %f847}, {%r10, %r9, %r8, %r7, %r6, %r5, %r4, %r3}, {%r18, %r17, %r16, %r15, %r14, %r13, %r12, %r11}, {%f828, %f829, %f830, %f831, %f832, %f833, %f834, %f835};
	@%p73 bra 	$L__BB0_143;
	// begin inline asm
	{	
add.f32 %f1701, %f1700, %f1701;
	add.u32 %r974, %r975, %r974;
	add.u32 %r974, %r975, %r974;
	fma.rn.f32 %f1700, %f1700, %f1700 , %f1701;
	mad.lo.u32 %r975, %r975, %r975 , %r974;
	}
	// end inline asm
$L__BB0_143:
	ld.param.u32 	%r937, [_Z16power_microbenchPfS_PjS0_S_ijP6__halfS2_S_iii_param_5];
	setp.ge.s32 	%p74, %r19, %r937;
	wmma.mma.sync.aligned.col.col.m16n16k16.f32.f32 {%f852, %f853, %f854, %f855, %f856, %f857, %f858, %f859}, {%r10, %r9, %r8, %r7, %r6, %r5, %r4, %r3}, {%r18, %r17, %r16, %r15, %r14, %r13, %r12, %r11}, {%f840, %f841, %f842, %f843, %f844, %f845, %f846, %f847};
	@%p74 bra 	$L__BB0_145;
	// begin inline asm
	{	
add.f32 %f1701, %f1700, %f1701;
	add.u32 %r974, %r975, %r974;
	add.u32 %r974, %r975, %r974;
	fma.rn.f32 %f1700, %f1700, %f1700 , %f1701;
	mad.lo.u32 %r975, %r975, %r975 , %r974;
	}
	// end inline asm
$L__BB0_145:
	ld.param.u32 	%r938, [_Z16power_microbenchPfS_PjS0_S_ijP6__halfS2_S_iii_param_5];
	setp.ge.s32 	%p75, %r19, %r938;
	wmma.mma.sync.aligned.col.col.m16n16k16.f32.f32 {%f864, %f865, %f866, %f867, %f868, %f869, %f870, %f871}, {%r10, %r9, %r8, %r7, %r6, %r5, %r4, %r3}, {%r18, %r17, %r16, %r15, %r14, %r13, %r12, %r11}, {%f852, %f853, %f854, %f855, %f856, %f857, %f858, %f859};
	@%p75 bra 	$L__BB0_147;
	// begin inline asm
	{	
add.f32 %f1701, %f1700, %f1701;
	add.u32 %r974, %r975, %r974;
	add.u32 %r974, %r975, %r974;
	fma.rn.f32 %f1700, %f1700, %f1700 , %f1701;
	mad.lo.u32 %r975, %r975, %r975 , %r974;
	}
	// end inline asm
$L__BB0_147:
	ld.param.u32 	%r939, [_Z16power_microbenchPfS_PjS0_S_ijP6__halfS2_S_iii_param_5];
	setp.ge.s32 	%p76, %r19, %r939;
	wmma.mma.sync.aligned.col.col.m16n16k16.f32.f32 {%f876, %f877, %f878, %f879, %f880, %f881, %f882, %f883}, {%r10, %r9, %r8, %r7, %r6, %r5, %r4, %r3}, {%r18, %r17, %r16, %r15, %r14, %r13, %r12, %r11}, {%f864, %f865, %f866, %f867, %f868, %f869, %f870, %f871};
	@%p76 bra 	$L__BB0_149;
	// begin inline asm
	{	
add.f32 %f1701, %f1700, %f1701;
	add.u32 %r974, %r975, %r974;
	add.u32 %r974, %r975, %r974;
	fma.rn.f32 %f1700, %f1700, %f1700 , %f1701;
	mad.lo.u32 %r975, %r975, %r975 , %r974;
	}
	// end inline asm
$L__BB0_149:
	ld.param.u32 	%r940, [_Z16power_microbenchPfS_PjS0_S_ijP6__halfS2_S_iii_param_5];
	setp.ge.s32 	%p77, %r19, %r940;
	wmma.mma.sync.aligned.col.col.m16n16k16.f32.f32 {%f888, %f889, %f890, %f891, %f892, %f893, %f894, %f895}, {%r10, %r9, %r8, %r7, %r6, %r5, %r4, %r3}, {%r18, %r17, %r16, %r15, %r14, %r13, %r12, %r11}, {%f876, %f877, %f878, %f879, %f880, %f881, %f882, %f883};
	@%p77 bra 	$L__BB0_151;
	// begin inline asm
	{	
add.f32 %f1701, %f1700, %f1701;
	add.u32 %r974, %r975, %r974;
	add.u32 %r974, %r975, %r974;
	fma.rn.f32 %f1700, %f1700, %f1700 , %f1701;
	mad.lo.u32 %r975, %r975, %r975 , %r974;
	}
	// end inline asm
$L__BB0_151:
	ld.param.u32 	%r941, [_Z16power_microbenchPfS_PjS0_S_ijP6__halfS2_S_iii_param_5];
	setp.ge.s32 	%p78, %r19, %r941;
	wmma.mma.sync.aligned.col.col.m16n16k16.f32.f32 {%f900, %f901, %f902, %f903, %f904, %f905, %f906, %f907}, {%r10, %r9, %r8, %r7, %r6, %r5, %r4, %r3}, {%r18, %r17, %r16, %r15, %r14, %r13, %r12, %r11}, {%f888, %f889, %f890, %f891, %f892, %f893, %f894, %f895};
	@%p78 bra 	$L__BB0_153;
	// begin inline asm
	{	
add.f32 %f1701, %f1700, %f1701;
	add.u32 %r974, %r975, %r974;
	add.u32 %r974, %r975, %r974;
	fma.rn.f32 %f1700, %f1700, %f1700 , %f1701;
	mad.lo.u32 %r975, %r975, %r975 , %r974;
	}
	// end inline asm
$L__BB0_153:
	ld.param.u32 	%r942, [_Z16power_microbenchPfS_PjS0_S_ijP6__halfS2_S_iii_param_5];
	setp.ge.s32 	%p79, %r19, %r942;
	wmma.mma.sync.aligned.col.col.m16n16k16.f32.f32 {%f912, %f913, %f914, %f915, %f916, %f917, %f918, %f919}, {%r10, %r9, %r8, %r7, %r6, %r5, %r4, %r3}, {%r18, %r17, %r16, %r15, %r14, %r13, %r12, %r11}, {%f900, %f901, %f902, %f903, %f904, %f905, %f906, %f907};
	@%p79 bra 	$L__BB0_155;
	// begin inline asm
	{	
add.f32 %f1701, %f1700, %f1701;
	add.u32 %r974, %r975, %r974;
	add.u32 %r974, %r975, %r974;
	fma.rn.f32 %f1700, %f1700, %f1700 , %f1701;
	mad.lo.u32 %r975, %r975, %r975 , %r974;
	}
	// end inline asm
$L__BB0_155:
	ld.param.u32 	%r943, [_Z16power_microbenchPfS_PjS0_S_ijP6__halfS2_S_iii_param_5];
	setp.ge.s32 	%p80, %r19, %r943;
	wmma.mma.sync.aligned.col.col.m16n16k16.f32.f32 {%f924, %f925, %f926, %f927, %f928, %f929, %f930, %f931}, {%r10, %r9, %r8, %r7, %r6, %r5, %r4, %r3}, {%r18, %r17, %r16, %r15, %r14, %r13, %r12, %r11}, {%f912, %f913, %f914, %f915, %f916, %f917, %f918, %f919};
	@%p80 bra 	$L__BB0_157;
	// begin inline asm
	{	
add.f32 %f1701, %f1700, %f1701;
	add.u32 %r974, %r975, %r974;
	add.u32 %r974, %r975, %r974;
	fma.rn.f32 %f1700, %f1700, %f1700 , %f1701;
	mad.lo.u32 %r975, %r975, %r975 , %r974;
	}
	// end inline asm
$L__BB0_157:
	ld.param.u32 	%r944, [_Z16power_microbenchPfS_PjS0_S_ijP6__halfS2_S_iii_param_5];
	setp.ge.s32 	%p81, %r19, %r944;
	wmma.mma.sync.aligned.col.col.m16n16k16.f32.f32 {%f936, %f937, %f938, %f939, %f940, %f941, %f942, %f943}, {%r10, %r9, %r8, %r7, %r6, %r5, %r4, %r3}, {%r18, %r17, %r16, %r15, %r14, %r13, %r12, %r11}, {%f924, %f925, %f926, %f927, %f928, %f929, %f930, %f931};
	@%p81 bra 	$L__BB0_159;
	// begin inline asm
	{	
add.f32 %f1701, %f1700, %f1701;
	add.u32 %r974, %r975, %r974;
	add.u32 %r974, %r975, %r974;
	fma.rn.f32 %f1700, %f1700, %f1700 , %f1701;
	mad.lo.u32 %r975, %r975, %r975 , %r974;
	}
	// end inline asm
$L__BB0_159:
	ld.param.u32 	%r945, [_Z16power_microbenchPfS_PjS0_S_ijP6__halfS2_S_iii_param_5];
	setp.ge.s32 	%p82, %r19, %r945;
	wmma.mma.sync.aligned.col.col.m16n16k16.f32.f32 {%f948, %f949, %f950, %f951, %f952, %f953, %f954, %f955}, {%r10, %r9, %r8, %r7, %r6, %r5, %r4, %r3}, {%r18, %r17, %r16, %r15, %r14, %r13, %r12, %r11}, {%f936, %f937, %f938, %f939, %f940, %f941, %f942, %f943};
	@%p82 bra 	$L__BB0_161;
	// begin inline asm
	{	
add.f32 %f1701, %f1700, %f1701;
	add.u32 %r974, %r975, %r974;
	add.u32 %r974, %r975, %r974;
	fma.rn.f32 %f1700, %f1700, %f1700 , %f1701;
	mad.lo.u32 %r975, %r975, %r975 , %r974;
	}
	// end inline asm
$L__BB0_161:
	ld.param.u32 	%r946, [_Z16power_microbenchPfS_PjS0_S_ijP6__halfS2_S_iii_param_5];
	setp.ge.s32 	%p83, %r19, %r946;
	wmma.mma.sync.aligned.col.col.m16n16k16.f32.f32 {%f960, %f961, %f962, %f963, %f964, %f965, %f966, %f967}, {%r10, %r9, %r8, %r7, %r6, %r5, %r4, %r3}, {%r18, %r17, %r16, %r15, %r14, %r13, %r12, %r11}, {%f948, %f949, %f950, %f951, %f952, %f953, %f954, %f955};
	@%p83 bra 	$L__BB0_163;
	// begin inline asm
	{	
add.f32 %f1701, %f1700, %f1701;
	add.u32 %r974, %r975, %r974;
	add.u32 %r974, %r975, %r974;
	fma.rn.f32 %f1700, %f1700, %f1700 , %f1701;
	mad.lo.u32 %r975, %r975, %r975 , %r974;
	}
	// end inline asm
$L__BB0_163:
	ld.param.u32 	%r947, [_Z16power_microbenchPfS_PjS0_S_ijP6__halfS2_S_iii_param_5];
	setp.ge.s32 	%p84, %r19, %r947;
	wmma.mma.sync.aligned.col.col.m16n16k16.f32.f32 {%f972, %f973, %f974, %f975, %f976, %f977, %f978, %f979}, {%r10, %r9, %r8, %r7, %r6, %r5, %r4, %r3}, {%r18, %r17, %r16, %r15, %r14, %r13, %r12, %r11}, {%f960, %f961, %f962, %f963, %f964, %f965, %f966, %f967};
	@%p84 bra 	$L__BB0_165;
	// begin inline asm
	{	
add.f32 %f1701, %f1700, %f1701;
	add.u32 %r974, %r975, %r974;
	add.u32 %r974, %r975, %r974;
	fma.rn.f32 %f1700, %f1700, %f1700 , %f1701;
	mad.lo.u32 %r975, %r975, %r975 , %r974;
	}
	// end inline asm
$L__BB0_165:
	ld.param.u32 	%r948, [_Z16power_microbenchPfS_PjS0_S_ijP6__halfS2_S_iii_param_5];
	setp.ge.s32 	%p85, %r19, %r948;
	wmma.mma.sync.aligned.col.col.m16n16k16.f32.f32 {%f984, %f985, %f986, %f987, %f988, %f989, %f990, %f991}, {%r10, %r9, %r8, %r7, %r6, %r5, %r4, %r3}, {%r18, %r17, %r16, %r15, %r14, %r13, %r12, %r11}, {%f972, %f973, %f974, %f975, %f976, %f977, %f978, %f979};
	@%p85 bra 	$L__BB0_167;
	// begin inline asm
	{	
add.f32 %f1701, %f1700, %f1701;
	add.u32 %r974, %r975, %r974;
	add.u32 %r974, %r975, %r974;
	fma.rn.f32 %f1700, %f1700, %f1700 , %f1701;
	mad.lo.u32 %r975, %r975, %r975 , %r974;
	}
	// end inline asm
$L__BB0_167:
	ld.param.u32 	%r949, [_Z16power_microbenchPfS_PjS0_S_ijP6__halfS2_S_iii_param_5];
	setp.ge.s32 	%p86, %r19, %r949;
	wmma.mma.sync.aligned.col.col.m16n16k16.f32.f32 {%f996, %f997, %f998, %f999, %f1000, %f1001, %f1002, %f1003}, {%r10, %r9, %r8, %r7, %r6, %r5, %r4, %r3}, {%r18, %r17, %r16, %r15, %r14, %r13, %r12, %r11}, {%f984, %f985, %f986, %f987, %f988, %f989, %f990, %f991};
	@%p86 bra 	$L__BB0_169;
	// begin inline asm
	{	
add.f32 %f1701, %f1700, %f1701;
	add.u32 %r974, %r975, %r974;
	add.u32 %r974, %r975, %r974;
	fma.rn.f32 %f1700, %f1700, %f1700 , %f1701;
	mad.lo.u32 %r975, %r975, %r975 , %r974;
	}
	// end inline asm
$L__BB0_169:
	ld.param.u32 	%r950, [_Z16power_microbenchPfS_PjS0_S_ijP6__halfS2_S_iii_param_5];
	setp.ge.s32 	%p87, %r19, %r950;
	wmma.mma.sync.aligned.col.col.m16n16k16.f32.f32 {%f1008, %f1009, %f1010, %f1011, %f1012, %f1013, %f1014, %f1015}, {%r10, %r9, %r8, %r7, %r6, %r5, %r4, %r3}, {%r18, %r17, %r16, %r15, %r14, %r13, %r12, %r11}, {%f996, %f997, %f998, %f999, %f1000, %f1001, %f1002, %f1003};
	@%p87 bra 	$L__BB0_171;
	// begin inline asm
	{	
add.f32 %f1701, %f1700, %f1701;
	add.u32 %r974, %r975, %r974;
	add.u32 %r974, %r975, %r974;
	fma.rn.f32 %f1700, %f1700, %f1700 , %f1701;
	mad.lo.u32 %r975, %r975, %r975 , %r974;
	}
	// end inline asm
$L__BB0_171:
	ld.param.u32 	%r951, [_Z16power_microbenchPfS_PjS0_S_ijP6__halfS2_S_iii_param_5];
	setp.ge.s32 	%p88, %r19, %r951;
	wmma.mma.sync.aligned.col.col.m16n16k16.f32.f32 {%f1020, %f1021, %f1022, %f1023, %f1024, %f1025, %f1026, %f1027}, {%r10, %r9, %r8, %r7, %r6, %r5, %r4, %r3}, {%r18, %r17, %r16, %r15, %r14, %r13, %r12, %r11}, {%f1008, %f1009, %f1010, %f1011, %f1012, %f1013, %f1014, %f1015};
	@%p88 bra 	$L__BB0_173;
	// begin inline asm
	{	
add.f32 %f1701, %f1700, %f1701;
	add.u32 %r974, %r975, %r974;
	add.u32 %r974, %r975, %r974;
	fma.rn.f32 %f1700, %f1700, %f1700 , %f1701;
	mad.lo.u32 %r975, %r975, %r975 , %r974;
	}
	// end inline asm
$L__BB0_173:
	ld.param.u32 	%r952, [_Z16power_microbenchPfS_PjS0_S_ijP6__halfS2_S_iii_param_5];
	setp.ge.s32 	%p89, %r19, %r952;
	wmma.mma.sync.aligned.col.col.m16n16k16.f32.f32 {%f1032, %f1033, %f1034, %f1035, %f1036, %f1037, %f1038, %f1039}, {%r10, %r9, %r8, %r7, %r6, %r5, %r4, %r3}, {%r18, %r17, %r16, %r15, %r14, %r13, %r12, %r11}, {%f1020, %f1021, %f1022, %f1023, %f1024, %f1025, %f1026, %f1027};
	@%p89 bra 	$L__BB0_175;
	// begin inline asm
	{	
add.f32 %f1701, %f1700, %f1701;
	add.u32 %r974, %r975, %r974;
	add.u32 %r974, %r975, %r974;
	fma.rn.f32 %f1700, %f1700, %f1700 , %f1701;
	mad.lo.u32 %r975, %r975, %r975 , %r974;
	}
	// end inline asm
$L__BB0_175:
	ld.param.u32 	%r953, [_Z16power_microbenchPfS_PjS0_S_ijP6__halfS2_S_iii_param_5];
	setp.ge.s32 	%p90, %r19, %r953;
	wmma.mma.sync.aligned.col.col.m16n16k16.f32.f32 {%f1044, %f1045, %f1046, %f1047, %f1048, %f1049, %f1050, %f1051}, {%r10, %r9, %r8, %r7, %r6, %r5, %r4, %r3}, {%r18, %r17, %r16, %r15, %r14, %r13, %r12, %r11}, {%f1032, %f1033, %f1034, %f1035, %f1036, %f1037, %f1038, %f1039};
	@%p90 bra 	$L__BB0_177;
	// begin inline asm
	{	
add.f32 %f1701, %f1700, %f1701;
	add.u32 %r974, %r975, %r974;
	add.u32 %r974, %r975, %r974;
	fma.rn.f32 %f1700, %f1700, %f1700 , %f1701;
	mad.lo.u32 %r975, %r975, %r975 , %r974;
	}
	// end inline asm
$L__BB0_177:
	ld.param.u32 	%r954, [_Z16power_microbenchPfS_PjS0_S_ijP6__halfS2_S_iii_param_5];
	setp.ge.s32 	%p91, %r19, %r954;
	wmma.mma.sync.aligned.col.col.m16n16k16.f32.f32 {%f1056, %f1057, %f1058, %f1059, %f1060, %f1061, %f1062, %f1063}, {%r10, %r9, %r8, %r7, %r6, %r5, %r4, %r3}, {%r18, %r17, %r16, %r15, %r14, %r13, %r12, %r11}, {%f1044, %f1045, %f1046, %f1047, %f1048, %f1049, %f1050, %f1051};
	@%p91 bra 	$L__BB0_179;
	// begin inline asm
	{	
add.f32 %f1701, %f1700, %f1701;
	add.u32 %r974, %r975, %r974;
	add.u32 %r974, %r975, %r974;
	fma.rn.f32 %f1700, %f1700, %f1700 , %f1701;
	mad.lo.u32 %r975, %r975, %r975 , %r974;
	}
	// end inline asm
$L__BB0_179:
	ld.param.u32 	%r955, [_Z16power_microbenchPfS_PjS0_S_ijP6__halfS2_S_iii_param_5];
	setp.ge.s32 	%p92, %r19, %r955;
	wmma.mma.sync.aligned.col.col.m16n16k16.f32.f32 {%f1068, %f1069, %f1070, %f1071, %f1072, %f1073, %f1074, %f1075}, {%r10, %r9, %r8, %r7, %r6, %r5, %r4, %r3}, {%r18, %r17, %r16, %r15, %r14, %r13, %r12, %r11}, {%f1056, %f1057, %f1058, %f1059, %f1060, %f1061, %f1062, %f1063};
	@%p92 bra 	$L__BB0_181;
	// begin inline asm
	{	
add.f32 %f1701, %f1700, %f1701;
	add.u32 %r974, %r975, %r974;
	add.u32 %r974, %r975, %r974;
	fma.rn.f32 %f1700, %f1700, %f1700 , %f1701;
	mad.lo.u32 %r975, %r975, %r975 , %r974;
	}
	// end inline asm
$L__BB0_181:
	ld.param.u32 	%r956, [_Z16power_microbenchPfS_PjS0_S_ijP6__halfS2_S_iii_param_5];
	setp.ge.s32 	%p93, %r19, %r956;
	wmma.mma.sync.aligned.col.col.m16n16k16.f32.f32 {%f1080, %f1081, %f1082, %f1083, %f1084, %f1085, %f1086, %f1087}, {%r10, %r9, %r8, %r7, %r6, %r5, %r4, %r3}, {%r18, %r17, %r16, %r15, %r14, %r13, %r12, %r11}, {%f1068, %f1069, %f1070, %f1071, %f1072, %f1073, %f1074, %f1075};
	@%p93 bra 	$L__BB0_183;
	// begin inline asm
	{	
add.f32 %f1701, %f1700, %f1701;
	add.u32 %r974, %r975, %r974;
	add.u32 %r974, %r975, %r974;
	fma.rn.f32 %f1700, %f1700, %f1700 , %f1701;
	mad.lo.u32 %r975, %r975, %r975 , %r974;
	}
	// end inline asm
$L__BB0_183:
	ld.param.u32 	%r957, [_Z16power_microbenchPfS_PjS0_S_ijP6__halfS2_S_iii_param_5];
	setp.ge.s32 	%p94, %r19, %r957;
	wmma.mma.sync.aligned.col.col.m16n16k16.f32.f32 {%f1092, %f1093, %f1094, %f1095, %f1096, %f1097, %f1098, %f1099}, {%r10, %r9, %r8, %r7, %r6, %r5, %r4, %r3}, {%r18, %r17, %r16, %r15, %r14, %r13, %r12, %r11}, {%f1080, %f1081, %f1082, %f1083, %f1084, %f1085, %f1086, %f1087};
	@%p94 bra 	$L__BB0_185;
	// begin inline asm
	{	
add.f32 %f1701, %f1700, %f1701;
	add.u32 %r974, %r975, %r974;
	add.u32 %r974, %r975, %r974;
	fma.rn.f32 %f1700, %f1700, %f1700 , %f1701;
	mad.lo.u32 %r975, %r975, %r975 , %r974;
	}
	// end inline asm
$L__BB0_185:
	ld.param.u32 	%r958, [_Z16power_microbenchPfS_PjS0_S_ijP6__halfS2_S_iii_param_5];
	setp.ge.s32 	%p95, %r19, %r958;
	wmma.mma.sync.aligned.col.col.m16n16k16.f32.f32 {%f1104, %f1105, %f1106, %f1107, %f1108, %f1109, %f1110, %f1111}, {%r10, %r9, %r8, %r7, %r6, %r5, %r4, %r3}, {%r18, %r17, %r16, %r15, %r14, %r13, %r12, %r11}, {%f1092, %f1093, %f1094, %f1095, %f1096, %f1097, %f1098, %f1099};
	@%p95 bra 	$L__BB0_187;
	// begin inline asm
	{	
add.f32 %f1701, %f1700, %f1701;
	add.u32 %r974, %r975, %r974;
	add.u32 %r974, %r975, %r974;
	fma.rn.f32 %f1700, %f1700, %f1700 , %f1701;
	mad.lo.u32 %r975, %r975, %r975 , %r974;
	}
	// end inline asm
$L__BB0_187:
	ld.param.u32 	%r959, [_Z16power_microbenchPfS_PjS0_S_ijP6__halfS2_S_iii_param_5];
	setp.ge.s32 	%p96, %r19, %r959;
	wmma.mma.sync.aligned.col.col.m16n16k16.f32.f32 {%f1116, %f1117, %f1118, %f1119, %f1120, %f1121, %f1122, %f1123}, {%r10, %r9, %r8, %r7, %r6, %r5, %r4, %r3}, {%r18, %r17, %r16, %r15, %r14, %r13, %r12, %r11}, {%f1104, %f1105, %f1106, %f1107, %f1108, %f1109, %f1110, %f1111};
	@%p96 bra 	$L__BB0_189;
	// begin inline asm
	{	
add.f32 %f1701, %f1700, %f1701;
	add.u32 %r974, %r975, %r974;
	add.u32 %r974, %r975, %r974;
	fma.rn.f32 %f1700, %f1700, %f1700 , %f1701;
	mad.lo.u32 %r975, %r975, %r975 , %r974;
	}
	// end inline asm
$L__BB0_189:
	ld.param.u32 	%r960, [_Z16power_microbenchPfS_PjS0_S_ijP6__halfS2_S_iii_param_5];
	setp.ge.s32 	%p97, %r19, %r960;
	wmma.mma.sync.aligned.col.col.m16n16k16.f32.f32 {%f1128, %f1129, %f1130, %f1131, %f1132, %f1133, %f1134, %f1135}, {%r10, %r9, %r8, %r7, %r6, %r5, %r4, %r3}, {%r18, %r17, %r16, %r15, %r14, %r13, %r12, %r11}, {%f1116, %f1117, %f1118, %f1119, %f1120, %f1121, %f1122, %f1123};
	@%p97 bra 	$L__BB0_191;
	// begin inline asm
	{	
add.f32 %f1701, %f1700, %f1701;
	add.u32 %r974, %r975, %r974;
	add.u32 %r974, %r975, %r974;
	fma.rn.f32 %f1700, %f1700, %f1700 , %f1701;
	mad.lo.u32 %r975, %r975, %r975 , %r974;
	}
	// end inline asm
$L__BB0_191:
	ld.param.u32 	%r961, [_Z16power_microbenchPfS_PjS0_S_ijP6__halfS2_S_iii_param_5];
	setp.ge.s32 	%p98, %r19, %r961;
	wmma.mma.sync.aligned.col.col.m16n16k16.f32.f32 {%f1140, %f1141, %f1142, %f1143, %f1144, %f1145, %f1146, %f1147}, {%r10, %r9, %r8, %r7, %r6, %r5, %r4, %r3}, {%r18, %r17, %r16, %r15, %r14, %r13, %r12, %r11}, {%f1128, %f1129, %f1130, %f1131, %f1132, %f1133, %f1134, %f1135};
	@%p98 bra 	$L__BB0_193;
	// begin inline asm
	{	
add.f32 %f1701, %f1700, %f1701;
	add.u32 %r974, %r975, %r974;
	add.u32 %r974, %r975, %r974;
	fma.rn.f32 %f1700, %f1700, %f1700 , %f1701;
	mad.lo.u32 %r975, %r975, %r975 , %r974;
	}
	// end inline asm
$L__BB0_193:
	ld.param.u32 	%r962, [_Z16power_microbenchPfS_PjS0_S_ijP6__halfS2_S_iii_param_5];
	setp.ge.s32 	%p99, %r19, %r962;
	wmma.mma.sync.aligned.col.col.m16n16k16.f32.f32 {%f1152, %f1153, %f1154, %f1155, %f1156, %f1157, %f1158, %f1159}, {%r10, %r9, %r8, %r7, %r6, %r5, %r4, %r3}, {%r18, %r17, %r16, %r15, %r14, %r13, %r12, %r11}, {%f1140, %f1141, %f1142, %f1143, %f1144, %f1145, %f1146, %f1147};
	@%p99 bra 	$L__BB0_195;
	// begin inline asm
	{	
add.f32 %f1701, %f1700, %f1701;
	add.u32 %r974, %r975, %r974;
	add.u32 %r974, %r975, %r974;
	fma.rn.f32 %f1700, %f1700, %f1700 , %f1701;
	mad.lo.u32 %r975, %r975, %r975 , %r974;
	}
	// end inline asm
$L__BB0_195:
	ld.param.u32 	%r963, [_Z16power_microbenchPfS_PjS0_S_ijP6__halfS2_S_iii_param_5];
	setp.ge.s32 	%p100, %r19, %r963;
	wmma.mma.sync.aligned.col.col.m16n16k16.f32.f32 {%f1164, %f1165, %f1166, %f1167, %f1168, %f1169, %f1170, %f1171}, {%r10, %r9, %r8, %r7, %r6, %r5, %r4, %r3}, {%r18, %r17, %r16, %r15, %r14, %r13, %r12, %r11}, {%f1152, %f1153, %f1154, %f1155, %f1156, %f1157, %f1158, %f1159};
	@%p100 bra 	$L__BB0_197;
	// begin inline asm
	{	
add.f32 %f1701, %f1700, %f1701;
	add.u32 %r974, %r975, %r974;
	add.u32 %r974, %r975, %r974;
	fma.rn.f32 %f1700, %f1700, %f1700 , %f1701;
	mad.lo.u32 %r975, %r975, %r975 , %r974;
	}
	// end inline asm
$L__BB0_197:
	ld.param.u32 	%r964, [_Z16power_microbenchPfS_PjS0_S_ijP6__halfS2_S_iii_param_5];
	setp.ge.s32 	%p101, %r19, %r964;
	wmma.mma.sync.aligned.col.col.m16n16k16.f32.f32 {%f1176, %f1177, %f1178, %f1179, %f1180, %f1181, %f1182, %f1183}, {%r10, %r9, %r8, %r7, %r6, %r5, %r4, %r3}, {%r18, %r17, %r16, %r15, %r14, %r13, %r12, %r11}, {%f1164, %f1165, %f1166, %f1167, %f1168, %f1169, %f1170, %f1171};
	@%p101 bra 	$L__BB0_199;
	// begin inline asm
	{	
add.f32 %f1701, %f1700, %f1701;
	add.u32 %r974, %r975, %r974;
	add.u32 %r974, %r975, %r974;
	fma.rn.f32 %f1700, %f1700, %f1700 , %f1701;
	mad.lo.u32 %r975, %r975, %r975 , %r974;
	}
	// end inline asm
$L__BB0_199:
	ld.param.u32 	%r965, [_Z16power_microbenchPfS_PjS0_S_ijP6__halfS2_S_iii_param_5];
	setp.ge.s32 	%p102, %r19, %r965;
	wmma.mma.sync.aligned.col.col.m16n16k16.f32.f32 {%f1188, %f1189, %f1190, %f1191, %f1192, %f1193, %f1194, %f1195}, {%r10, %r9, %r8, %r7, %r6, %r5, %r4, %r3}, {%r18, %r17, %r16, %r15, %r14, %r13, %r12, %r11}, {%f1176, %f1177, %f1178, %f1179, %f1180, %f1181, %f1182, %f1183};
	@%p102 bra 	$L__BB0_201;
	// begin inline asm
	{	
add.f32 %f1701, %f1700, %f1701;
	add.u32 %r974, %r975, %r974;
	add.u32 %r974, %r975, %r974;
	fma.rn.f32 %f1700, %f1700, %f1700 , %f1701;
	mad.lo.u32 %r975, %r975, %r975 , %r974;
	}
	// end inline asm
$L__BB0_201:
	ld.param.u32 	%r966, [_Z16power_microbenchPfS_PjS0_S_ijP6__halfS2_S_iii_param_5];
	setp.ge.s32 	%p103, %r19, %r966;
	wmma.mma.sync.aligned.col.col.m16n16k16.f32.f32 {%f1200, %f1201, %f1202, %f1203, %f1204, %f1205, %f1206, %f1207}, {%r10, %r9, %r8, %r7, %r6, %r5, %r4, %r3}, {%r18, %r17, %r16, %r15, %r14, %r13, %r12, %r11}, {%f1188, %f1189, %f1190, %f1191, %f1192, %f1193, %f1194, %f1195};
	@%p103 bra 	$L__BB0_203;
	// begin inline asm
	{	
add.f32 %f1701, %f1700, %f1701;
	add.u32 %r974, %r975, %r974;
	add.u32 %r974, %r975, %r974;
	fma.rn.f32 %f1700, %f1700, %f1700 , %f1701;
	mad.lo.u32 %r975, %r975, %r975 , %r974;
	}
	// end inline asm
$L__BB0_203:
	ld.param.u32 	%r969, [_Z16power_microbenchPfS_PjS0_S_ijP6__halfS2_S_iii_param_6];
	wmma.mma.sync.aligned.col.col.m16n16k16.f32.f32 {%f1932, %f1933, %f1934, %f1935, %f1936, %f1937, %f1938, %f1939}, {%r10, %r9, %r8, %r7, %r6, %r5, %r4, %r3}, {%r18, %r17, %r16, %r15, %r14, %r13, %r12, %r11}, {%f1200, %f1201, %f1202, %f1203, %f1204, %f1205, %f1206, %f1207};
	add.s32 	%r973, %r973, 100;
	sub.s32 	%r858, %r969, %r21;
	setp.ne.s32 	%p104, %r973, %r858;
	@%p104 bra 	$L__BB0_3;
$L__BB0_204:
	@%p2 bra 	$L__BB0_209;
	neg.s32 	%r1177, %r21;
$L__BB0_206:
	.pragma "nounroll";
	ld.param.u32 	%r967, [_Z16power_microbenchPfS_PjS0_S_ijP6__halfS2_S_iii_param_5];
	setp.ge.s32 	%p106, %r19, %r967;
	@%p106 bra 	$L__BB0_208;
	// begin inline asm
	{	
add.f32 %f1701, %f1700, %f1701;
	add.u32 %r974, %r975, %r974;
	add.u32 %r974, %r975, %r974;
	fma.rn.f32 %f1700, %f1700, %f1700 , %f1701;
	mad.lo.u32 %r975, %r975, %r975 , %r974;
	}
	// end inline asm
$L__BB0_208:
	wmma.mma.sync.aligned.col.col.m16n16k16.f32.f32 {%f1932, %f1933, %f1934, %f1935, %f1936, %f1937, %f1938, %f1939}, {%r10, %r9, %r8, %r7, %r6, %r5, %r4, %r3}, {%r18, %r17, %r16, %r15, %r14, %r13, %r12, %r11}, {%f1932, %f1933, %f1934, %f1935, %f1936, %f1937, %f1938, %f1939};
	add.s32 	%r1177, %r1177, 1;
	setp.ne.s32 	%p107, %r1177, 0;
	@%p107 bra 	$L__BB0_206;
$L__BB0_209:
	cvt.rn.f32.u32 	%f1941, %r975;
$L__BB0_210:
	ld.param.u32 	%r970, [_Z16power_microbenchPfS_PjS0_S_ijP6__halfS2_S_iii_param_10];
	ld.param.u64 	%rd20, [_Z16power_microbenchPfS_PjS0_S_ijP6__halfS2_S_iii_param_9];
	ld.param.u64 	%rd19, [_Z16power_microbenchPfS_PjS0_S_ijP6__halfS2_S_iii_param_4];
	mov.u32 	%r863, %ctaid.x;
	mov.u32 	%r864, %ntid.x;
	mov.u32 	%r865, %tid.x;
	mad.lo.s32 	%r866, %r863, %r864, %r865;
	cvta.to.global.u64 	%rd15, %rd19;
	// begin inline asm
	bar.sync 0;
	// end inline asm
	cvta.to.global.u64 	%rd16, %rd20;
	wmma.store.d.sync.aligned.col.m16n16k16.global.f32 	[%rd16], {%f1932, %f1933, %f1934, %f1935, %f1936, %f1937, %f1938, %f1939}, %r970;
	add.f32 	%f1689, %f1701, %f1941;
	mul.wide.s32 	%rd17, %r866, 4;
	add.s64 	%rd18, %rd15, %rd17;
	st.global.f32 	[%rd18], %f1689;
	ret;

}
	// .globl	_Z17convertFp32ToFp16P6__halfPfi
.visible .entry _Z17convertFp32ToFp16P6__halfPfi(
	.param .u64 .ptr .align 1 _Z17convertFp32ToFp16P6__halfPfi_param_0,
	.param .u64 .ptr .align 1 _Z17convertFp32ToFp16P6__halfPfi_param_1,
	.param .u32 _Z17convertFp32ToFp16P6__halfPfi_param_2
)
{
	.reg .pred 	%p<2>;
	.reg .b16 	%rs<2>;
	.reg .b32 	%r<6>;
	.reg .b32 	%f<2>;
	.reg .b64 	%rd<9>;

	ld.param.u64 	%rd1, [_Z17convertFp32ToFp16P6__halfPfi_param_0];
	ld.param.u64 	%rd2, [_Z17convertFp32ToFp16P6__halfPfi_param_1];
	ld.param.u32 	%r2, [_Z17convertFp32ToFp16P6__halfPfi_param_2];
	mov.u32 	%r3, %ntid.x;
	mov.u32 	%r4, %ctaid.x;
	mov.u32 	%r5, %tid.x;
	mad.lo.s32 	%r1, %r3, %r4, %r5;
	setp.ge.s32 	%p1, %r1, %r2;
	@%p1 bra 	$L__BB1_2;
	cvta.to.global.u64 	%rd3, %rd2;
	cvta.to.global.u64 	%rd4, %rd1;
	mul.wide.s32 	%rd5, %r1, 2;
	add.s64 	%rd6, %rd4, %rd5;
	mul.wide.s32 	%rd7, %r1, 4;
	add.s64 	%rd8, %rd3, %rd7;
	ld.global.f32 	%f1, [%rd8];
	// begin inline asm
	{  cvt.rn.f16.f32 %rs1, %f1;}

	// end inline asm
	st.global.u16 	[%rd6], %rs1;
$L__BB1_2:
	ret;

}


// ===== COMPILED SASS (sm_100) =====

	.target	sm_100

	.elftype	@"ET_EXEC"


//--------------------- .note.nv.tkinfo           --------------------------
	.section	.note.nv.tkinfo,"",@"SHT_NOTE"
	.sectionflags	@"SHF_NOTE_NV_TKINFO"
	.tkinfo
        /*0018*/ 	.word	0x00000002
        /*0030*/ 	.string	""
        /*0030*/ 	.string	"ptxas"
        /*0030*/ 	.string	"Cuda compilation tools, release 13.0, V13.0.88"
        /*0030*/ 	.string	"Build cuda_13.0.r13.0/compiler.36424714_0"
        /*0030*/ 	.string	"-arch sm_100 -m 64 "



//--------------------- .note.nv.cuinfo           --------------------------
	.section	.note.nv.cuinfo,"",@"SHT_NOTE"
	.sectionflags	@"SHF_NOTE_NV_CUINFO"
        /*0018*/ 	.short	0x0002
        /*001a*/ 	.short	0x0064
        /*001c*/ 	.short	0x0082
	.zero		2


//--------------------- .nv.info                  --------------------------
	.section	.nv.info,"",@"SHT_CUDA_INFO"
	.align	4


	//----- nvinfo : EIATTR_REGCOUNT
	.align		4
        /*0000*/ 	.byte	0x04, 0x2f
        /*0002*/ 	.short	(.L_1 - .L_0)
	.align		4
.L_0:
        /*0004*/ 	.word	index@(_Z16power_microbenchPfS_PjS0_S_ijP6__halfS2_S_iii)
        /*0008*/ 	.word	0x00000020


	//----- nvinfo : EIATTR_FRAME_SIZE
	.align		4
.L_1:
        /*000c*/ 	.byte	0x04, 0x11
        /*000e*/ 	.short	(.L_3 - .L_2)
	.align		4
.L_2:
        /*0010*/ 	.word	index@(_Z16power_microbenchPfS_PjS0_S_ijP6__halfS2_S_iii)
        /*0014*/ 	.word	0x00000000


	//----- nvinfo : EIATTR_REGCOUNT
	.align		4
.L_3:
        /*0018*/ 	.byte	0x04, 0x2f
        /*001a*/ 	.short	(.L_5 - .L_4)
	.align		4
.L_4:
        /*001c*/ 	.word	index@(_Z17convertFp32ToFp16P6__halfPfi)
        /*0020*/ 	.word	0x0000000a


	//----- nvinfo : EIATTR_FRAME_SIZE
	.align		4
.L_5:
        /*0024*/ 	.byte	0x04, 0x11
        /*0026*/ 	.short	(.L_7 - .L_6)
	.align		4
.L_6:
        /*0028*/ 	.word	index@(_Z17convertFp32ToFp16P6__halfPfi)
        /*002c*/ 	.word	0x00000000


	//----- nvinfo : EIATTR_MIN_STACK_SIZE
	.align		4
.L_7:
        /*0030*/ 	.byte	0x04, 0x12
        /*0032*/ 	.short	(.L_9 - .L_8)
	.align		4
.L_8:
        /*0034*/ 	.word	index@(_Z17convertFp32ToFp16P6__halfPfi)
        /*0038*/ 	.word	0x00000000


	//----- nvinfo : EIATTR_MIN_STACK_SIZE
	.align		4
.L_9:
        /*003c*/ 	.byte	0x04, 0x12
        /*003e*/ 	.short	(.L_11 - .L_10)
	.align		4
.L_10:
        /*0040*/ 	.word	index@(_Z16power_microbenchPfS_PjS0_S_ijP6__halfS2_S_iii)
        /*0044*/ 	.word	0x00000000
.L_11:


//--------------------- .nv.compat                --------------------------
	.section	.nv.compat,"",@"SHT_CUDA_COMPAT_INFO"
	.align	4
        /*0000*/ 	.byte	0x02, 0x09, 0x00, 0x00, 0x02, 0x02, 0x01, 0x00, 0x02, 0x05, 0x05, 0x00, 0x03, 0x07, 0x01, 0x01
        /*0010*/ 	.byte	0x02, 0x03, 0x00, 0x00, 0x02, 0x06, 0x01, 0x00, 0x04, 0x0b, 0x08, 0x00, 0x09, 0x00, 0x00, 0x00
        /*0020*/ 	.byte	0x00, 0x00, 0x00, 0x00


//--------------------- .nv.info._Z17convertFp32ToFp16P6__halfPfi --------------------------
	.section	.nv.info._Z17convertFp32ToFp16P6__halfPfi,"",@"SHT_CUDA_INFO"
	.sectionflags	@""
	.align	4


	//----- nvinfo : EIATTR_CUDA_API_VERSION
	.align		4
        /*0000*/ 	.byte	0x04, 0x37
        /*0002*/ 	.short	(.L_13 - .L_12)
.L_12:
        /*0004*/ 	.word	0x00000082


	//----- nvinfo : EIATTR_KPARAM_INFO
	.align		4
.L_13:
        /*0008*/ 	.byte	0x04, 0x17
        /*000a*/ 	.short	(.L_15 - .L_14)
.L_14:
        /*000c*/ 	.word	0x00000000
        /*0010*/ 	.short	0x0002
        /*0012*/ 	.short	0x0010
        /*0014*/ 	.byte	0x00, 0xf0, 0x11, 0x00


	//----- nvinfo : EIATTR_KPARAM_INFO
	.align		4
.L_15:
        /*0018*/ 	.byte	0x04, 0x17
        /*001a*/ 	.short	(.L_17 - .L_16)
.L_16:
        /*001c*/ 	.word	0x00000000
        /*0020*/ 	.short	0x0001
        /*0022*/ 	.short	0x0008
        /*0024*/ 	.byte	0x00, 0xf5, 0x21, 0x00


	//----- nvinfo : EIATTR_KPARAM_INFO
	.align		4
.L_17:
        /*0028*/ 	.byte	0x04, 0x17
        /*002a*/ 	.short	(.L_19 - .L_18)
.L_18:
        /*002c*/ 	.word	0x00000000
        /*0030*/ 	.short	0x0000
        /*0032*/ 	.short	0x0000
        /*0034*/ 	.byte	0x00, 0xf5, 0x21, 0x00


	//----- nvinfo : EIATTR_SPARSE_MMA_MASK
	.align		4
.L_19:
        /*0038*/ 	.byte	0x03, 0x50
        /*003a*/ 	.short	0x0000


	//----- nvinfo : EIATTR_MAXREG_COUNT
	.align		4
        /*003c*/ 	.byte	0x03, 0x1b
        /*003e*/ 	.short	0x00ff


	//----- nvinfo : EIATTR_MERCURY_ISA_VERSION
	.align		4
        /*0040*/ 	.byte	0x03, 0x5f
        /*0042*/ 	.short	0x0101


	//----- nvinfo : EIATTR_VRC_CTA_INIT_COUNT
	.align		4
        /*0044*/ 	.byte	0x02, 0x4a
	.zero		1
	.zero		1


	//----- nvinfo : EIATTR_EXIT_INSTR_OFFSETS
	.align		4
        /*0048*/ 	.byte	0x04, 0x1c
        /*004a*/ 	.short	(.L_21 - .L_20)


	//   ....[0]....
.L_20:
        /*004c*/ 	.word	0x00000070


	//   ....[1]....
        /*0050*/ 	.word	0x00000100


	//----- nvinfo : EIATTR_CBANK_PARAM_SIZE
	.align		4
.L_21:
        /*0054*/ 	.byte	0x03, 0x19
        /*0056*/ 	.short	0x0014


	//----- nvinfo : EIATTR_PARAM_CBANK
	.align		4
        /*0058*/ 	.byte	0x04, 0x0a
        /*005a*/ 	.short	(.L_23 - .L_22)
	.align		4
.L_22:
        /*005c*/ 	.word	index@(.nv.constant0._Z17convertFp32ToFp16P6__halfPfi)
        /*0060*/ 	.short	0x0380
        /*0062*/ 	.short	0x0014


	//----- nvinfo : EIATTR_SW_WAR
	.align		4
.L_23:
        /*0064*/ 	.byte	0x04, 0x36
        /*0066*/ 	.short	(.L_25 - .L_24)
.L_24:
        /*0068*/ 	.word	0x00000008
.L_25:


//--------------------- .nv.info._Z16power_microbenchPfS_PjS0_S_ijP6__halfS2_S_iii --------------------------
	.section	.nv.info._Z16power_microbenchPfS_PjS0_S_ijP6__halfS2_S_iii,"",@"SHT_CUDA_INFO"
	.sectionflags	@""
	.align	4


	//----- nvinfo : EIATTR_CUDA_API_VERSION
	.align		4
        /*0000*/ 	.byte	0x04, 0x37
        /*0002*/ 	.short	(.L_27 - .L_26)
.L_26:
        /*0004*/ 	.word	0x00000082


	//----- nvinfo : EIATTR_KPARAM_INFO
	.align		4
.L_27:
        /*0008*/ 	.byte	0x04, 0x17
        /*000a*/ 	.short	(.L_29 - .L_28)
.L_28:
        /*000c*/ 	.word	0x00000000
        /*0010*/ 	.short	0x000c
        /*0012*/ 	.short	0x0050
        /*0014*/ 	.byte	0x00, 0xf0, 0x11, 0x00


	//----- nvinfo : EIATTR_KPARAM_INFO
	.align		4
.L_29:
        /*0018*/ 	.byte	0x04, 0x17
        /*001a*/ 	.short	(.L_31 - .L_30)
.L_30:
        /*001c*/ 	.word	0x00000000
        /*0020*/ 	.short	0x000b
        /*0022*/ 	.short	0x004c
        /*0024*/ 	.byte	0x00, 0xf0, 0x11, 0x00


	//----- nvinfo : EIATTR_KPARAM_INFO
	.align		4
.L_31:
        /*0028*/ 	.byte	0x04, 0x17
        /*002a*/ 	.short	(.L_33 - .L_32)
.L_32:
        /*002c*/ 	.word	0x00000000
        /*0030*/ 	.short	0x000a
        /*0032*/ 	.short	0x0048
        /*0034*/ 	.byte	0x00, 0xf0, 0x11, 0x00


	//----- nvinfo : EIATTR_KPARAM_INFO
	.align		4
.L_33:
        /*0038*/ 	.byte	0x04, 0x17
        /*003a*/ 	.short	(.L_35 - .L_34)
.L_34:
        /*003c*/ 	.word	0x00000000
        /*0040*/ 	.short	0x0009
        /*0042*/ 	.short	0x0040
        /*0044*/ 	.byte	0x00, 0xf5, 0x21, 0x00


	//----- nvinfo : EIATTR_KPARAM_INFO
	.align		4
.L_35:
        /*0048*/ 	.byte	0x04, 0x17
        /*004a*/ 	.short	(.L_37 - .L_36)
.L_36:
        /*004c*/ 	.word	0x00000000
        /*0050*/ 	.short	0x0008
        /*0052*/ 	.short	0x0038
        /*0054*/ 	.byte	0x00, 0xf5, 0x21, 0x00


	//----- nvinfo : EIATTR_KPARAM_INFO
	.align		4
.L_37:
        /*0058*/ 	.byte	0x04, 0x17
        /*005a*/ 	.short	(.L_39 - .L_38)
.L_38:
        /*005c*/ 	.word	0x00000000
        /*0060*/ 	.short	0x0007
        /*0062*/ 	.short	0x0030
        /*0064*/ 	.byte	0x00, 0xf5, 0x21, 0x00


	//----- nvinfo : EIATTR_KPARAM_INFO
	.align		4
.L_39:
        /*0068*/ 	.byte	0x04, 0x17
        /*006a*/ 	.short	(.L_41 - .L_40)
.L_40:
        /*006c*/ 	.word	0x00000000
        /*0070*/ 	.short	0x0006
        /*0072*/ 	.short	0x002c
        /*0074*/ 	.byte	0x00, 0xf0, 0x11, 0x00


	//----- nvinfo : EIATTR_KPARAM_INFO
	.align		4
.L_41:
        /*0078*/ 	.byte	0x04, 0x17
        /*007a*/ 	.short	(.L_43 - .L_42)
.L_42:
        /*007c*/ 	.word	0x00000000
        /*0080*/ 	.short	0x0005
        /*0082*/ 	.short	0x0028
        /*0084*/ 	.byte	0x00, 0xf0, 0x11, 0x00


	//----- nvinfo : EIATTR_KPARAM_INFO
	.align		4
.L_43:
        /*0088*/ 	.byte	0x04, 0x17
        /*008a*/ 	.short	(.L_45 - .L_44)
.L_44:
        /*008c*/ 	.word	0x00000000
        /*0090*/ 	.short	0x0004
        /*0092*/ 	.short	0x0020
        /*0094*/ 	.byte	0x00, 0xf5, 0x21, 0x00


	//----- nvinfo : EIATTR_KPARAM_INFO
	.align		4
.L_45:
        /*0098*/ 	.byte	0x04, 0x17
        /*009a*/ 	.short	(.L_47 - .L_46)
.L_46:
        /*009c*/ 	.word	0x00000000
        /*00a0*/ 	.short	0x0003
        /*00a2*/ 	.short	0x0018
        /*00a4*/ 	.byte	0x00, 0xf5, 0x21, 0x00


	//----- nvinfo : EIATTR_KPARAM_INFO
	.align		4
.L_47:
        /*00a8*/ 	.byte	0x04, 0x17
        /*00aa*/ 	.short	(.L_49 - .L_48)
.L_48:
        /*00ac*/ 	.word	0x00000000
        /*00b0*/ 	.short	0x0002
        /*00b2*/ 	.short	0x0010
        /*00b4*/ 	.byte	0x00, 0xf5, 0x21, 0x00


	//----- nvinfo : EIATTR_KPARAM_INFO
	.align		4
.L_49:
        /*00b8*/ 	.byte	0x04, 0x17
        /*00ba*/ 	.short	(.L_51 - .L_50)
.L_50:
        /*00bc*/ 	.word	0x00000000
        /*00c0*/ 	.short	0x0001
        /*00c2*/ 	.short	0x0008
        /*00c4*/ 	.byte	0x00, 0xf5, 0x21, 0x00


	//----- nvinfo : EIATTR_KPARAM_INFO
	.align		4
.L_51:
        /*00c8*/ 	.byte	0x04, 0x17
        /*00ca*/ 	.short	(.L_53 - .L_52)
.L_52:
        /*00cc*/ 	.word	0x00000000
        /*00d0*/ 	.short	0x0000
        /*00d2*/ 	.short	0x0000
        /*00d4*/ 	.byte	0x00, 0xf5, 0x21, 0x00


	//----- nvinfo : EIATTR_SPARSE_MMA_MASK
	.align		4
.L_53:
        /*00d8*/ 	.byte	0x03, 0x50
        /*00da*/ 	.short	0x0000


	//----- nvinfo : EIATTR_WMMA_USED
	.align		4
        /*00dc*/ 	.byte	0x01, 0x2b
	.zero		2


	//----- nvinfo : EIATTR_MAXREG_COUNT
	.align		4
        /*00e0*/ 	.byte	0x03, 0x1b
        /*00e2*/ 	.short	0x00ff


	//----- nvinfo : EIATTR_NUM_BARRIERS
	.align		4
        /*00e4*/ 	.byte	0x02, 0x4c
        /*00e6*/ 	.byte	0x01
	.zero		1


	//----- nvinfo : EIATTR_MERCURY_ISA_VERSION
	.align		4
        /*00e8*/ 	.byte	0x03, 0x5f
        /*00ea*/ 	.short	0x0101


	//----- nvinfo : EIATTR_VRC_CTA_INIT_COUNT
	.align		4
        /*00ec*/ 	.byte	0x02, 0x4a
	.zero		1
	.zero		1


	//----- nvinfo : EIATTR_EXIT_INSTR_OFFSETS
	.align		4
        /*00f0*/ 	.byte	0x04, 0x1c
        /*00f2*/ 	.short	(.L_55 - .L_54)


	//   ....[0]....
.L_54:
        /*00f4*/ 	.word	0x00002e90


	//----- nvinfo : EIATTR_CBANK_PARAM_SIZE
	.align		4
.L_55:
        /*00f8*/ 	.byte	0x03, 0x19
        /*00fa*/ 	.short	0x0054


	//----- nvinfo : EIATTR_PARAM_CBANK
	.align		4
        /*00fc*/ 	.byte	0x04, 0x0a
        /*00fe*/ 	.short	(.L_57 - .L_56)
	.align		4
.L_56:
        /*0100*/ 	.word	index@(.nv.constant0._Z16power_microbenchPfS_PjS0_S_ijP6__halfS2_S_iii)
        /*0104*/ 	.short	0x0380
        /*0106*/ 	.short	0x0054


	//----- nvinfo : EIATTR_SW_WAR
	.align		4
.L_57:
        /*0108*/ 	.byte	0x04, 0x36
        /*010a*/ 	.short	(.L_59 - .L_58)
.L_58:
        /*010c*/ 	.word	0x00000008
.L_59:


//--------------------- .nv.callgraph             --------------------------
	.section	.nv.callgraph,"",@"SHT_CUDA_CALLGRAPH"
	.align	4
	.sectionentsize	8
	.align		4
        /*0000*/ 	.word	0x00000000
	.align		4
        /*0004*/ 	.word	0xffffffff
	.align		4
        /*0008*/ 	.word	0x00000000
	.align		4
        /*000c*/ 	.word	0xfffffffe
	.align		4
        /*0010*/ 	.word	0x00000000
	.align		4
        /*0014*/ 	.word	0xfffffffd
	.align		4
        /*0018*/ 	.word	0x00000000
	.align		4
        /*001c*/ 	.word	0xfffffffc


//--------------------- .text._Z17convertFp32ToFp16P6__halfPfi --------------------------
	.section	.text._Z17convertFp32ToFp16P6__halfPfi,"ax",@progbits
	.align	128
        .global         _Z17convertFp32ToFp16P6__halfPfi
        .type           _Z17convertFp32ToFp16P6__halfPfi,@function
        .size           _Z17convertFp32ToFp16P6__halfPfi,(.L_x_7 - _Z17convertFp32ToFp16P6__halfPfi)
        .other          _Z17convertFp32ToFp16P6__halfPfi,@"STO_CUDA_ENTRY STV_DEFAULT"
_Z17convertFp32ToFp16P6__halfPfi:
.text._Z17convertFp32ToFp16P6__halfPfi:
[----:B------:R-:W-:Y:S01]  /*0000*/  LDC R1, c[0x0][0x37c] ;  /* 0x0000df00ff017b82 */ /* 0x000fe20000000800 */
[----:B------:R-:W0:Y:S01]  /*0010*/  S2R R7, SR_CTAID.X ;  /* 0x0000000000077919 */ /* 0x000e220000002500 */
[----:B------:R-:W0:Y:S01]  /*0020*/  LDCU UR4, c[0x0][0x360] ;  /* 0x00006c00ff0477ac */ /* 0x000e220008000800 */
[----:B------:R-:W0:Y:S01]  /*0030*/  S2R R0, SR_TID.X ;  /* 0x0000000000007919 */ /* 0x000e220000002100 */
[----:B------:R-:W1:Y:S01]  /*0040*/  LDCU UR5, c[0x0][0x390] ;  /* 0x00007200ff0577ac */ /* 0x000e620008000800 */
[----:B0-----:R-:W-:-:S05]  /*0050*/  IMAD R7, R7, UR4, R0 ;  /* 0x0000000407077c24 */ /* 0x001fca000f8e0200 */
[----:B-1----:R-:W-:-:S13]  /*0060*/  ISETP.GE.AND P0, PT, R7, UR5, PT ;  /* 0x0000000507007c0c */ /* 0x002fda000bf06270 */
[----:B------:R-:W-:Y:S05]  /*0070*/  @P0 EXIT ;  /* 0x000000000000094d */ /* 0x000fea0003800000 */
[----:B------:R-:W0:Y:S01]  /*0080*/  LDC.64 R4, c[0x0][0x388] ;  /* 0x0000e200ff047b82 */ /* 0x000e220000000a00 */
[----:B------:R-:W1:Y:S07]  /*0090*/  LDCU.64 UR4, c[0x0][0x358] ;  /* 0x00006b00ff0477ac */ /* 0x000e6e0008000a00 */
[----:B------:R-:W2:Y:S01]  /*00a0*/  LDC.64 R2, c[0x0][0x380] ;  /* 0x0000e000ff027b82 */ /* 0x000ea20000000a00 */
[----:B0-----:R-:W-:-:S06]  /*00b0*/  IMAD.WIDE R4, R7, 0x4, R4 ;  /* 0x0000000407047825 */ /* 0x001fcc00078e0204 */
[----:B-1----:R-:W3:Y:S01]  /*00c0*/  LDG.E R4, desc[UR4][R4.64] ;  /* 0x0000000404047981 */ /* 0x002ee2000c1e1900 */
[----:B--2---:R-:W-:Y:S01]  /*00d0*/  IMAD.WIDE R2, R7, 0x2, R2 ;  /* 0x0000000207027825 */ /* 0x004fe200078e0202 */
[----:B---3--:R-:W-:-:S05]  /*00e0*/  F2FP.F16.F32.PACK_AB R0, RZ, R4 ;  /* 0x00000004ff00723e */ /* 0x008fca00000000ff */
[----:B------:R-:W-:Y:S01]  /*00f0*/  STG.E.U16 desc[UR4][R2.64], R0 ;  /* 0x0000000002007986 */ /* 0x000fe2000c101504 */
[----:B------:R-:W-:Y:S05]  /*0100*/  EXIT ;  /* 0x000000000000794d */ /* 0x000fea0003800000 */
.L_x_0:
[----:B------:R-:W-:-:S00]  /*0110*/  BRA `(.L_x_0) ;  /* 0xfffffffc00fc7947 */ /* 0x000fc0000383ffff */
[----:B------:R-:W-:-:S00]  /*0120*/  NOP ;  /* 0x0000000000007918 */ /* 0x000fc00000000000 */
        /* <DEDUP_REMOVED lines=13> */
.L_x_7:


//--------------------- .text._Z16power_microbenchPfS_PjS0_S_ijP6__halfS2_S_iii --------------------------
	.section	.text._Z16power_microbenchPfS_PjS0_S_ijP6__halfS2_S_iii,"ax",@progbits
	.align	128
        .global         _Z16power_microbenchPfS_PjS0_S_ijP6__halfS2_S_iii
        .type           _Z16power_microbenchPfS_PjS0_S_ijP6__halfS2_S_iii,@function
        .size           _Z16power_microbenchPfS_PjS0_S_ijP6__halfS2_S_iii,(.L_x_8 - _Z16power_microbenchPfS_PjS0_S_ijP6__halfS2_S_iii)
        .other          _Z16power_microbenchPfS_PjS0_S_ijP6__halfS2_S_iii,@"STO_CUDA_ENTRY STV_DEFAULT"
_Z16power_microbenchPfS_PjS0_S_ijP6__halfS2_S_iii:
.text._Z16power_microbenchPfS_PjS0_S_ijP6__halfS2_S_iii:
[----:B------:R-:W-:Y:S01]  /*0000*/  LDC R1, c[0x0][0x37c] ;  /* 0x0000df00ff017b82 */ /* 0x000fe20000000800 */
[----:B------:R-:W0:Y:S07]  /*0010*/  S2R R4, SR_LANEID ;  /* 0x0000000000047919 */ /* 0x000e2e0000000000 */
[----:B------:R-:W1:Y:S01]  /*0020*/  LDC R7, c[0x0][0x3c8] ;  /* 0x0000f200ff077b82 */ /* 0x000e620000000800 */
[----:B------:R-:W2:Y:S01]  /*0030*/  LDCU.128 UR12, c[0x0][0x3b0] ;  /* 0x00007600ff0c77ac */ /* 0x000ea20008000c00 */
[----:B------:R-:W-:Y:S01]  /*0040*/  MOV R3, RZ ;  /* 0x000000ff00037202 */ /* 0x000fe20000000f00 */
[----:B------:R-:W3:Y:S01]  /*0050*/  S2R R15, SR_TID.X ;  /* 0x00000000000f7919 */ /* 0x000ee20000002100 */
[----:B------:R-:W-:Y:S01]  /*0060*/  MOV R5, RZ ;  /* 0x000000ff00057202 */ /* 0x000fe20000000f00 */
[----:B------:R-:W4:Y:S03]  /*0070*/  LDCU.64 UR6, c[0x0][0x3c0] ;  /* 0x00007800ff0677ac */ /* 0x000f260008000a00 */
[----:B------:R-:W4:Y:S01]  /*0080*/  LDC R0, c[0x0][0x3d0] ;  /* 0x0000f400ff007b82 */ /* 0x000f220000000800 */
[----:B------:R-:W3:Y:S07]  /*0090*/  LDCU.64 UR8, c[0x0][0x358] ;  /* 0x00006b00ff0877ac */ /* 0x000eee0008000a00 */
[----:B------:R-:W3:Y:S01]  /*00a0*/  S2UR UR4, SR_CTAID.X ;  /* 0x00000000000479c3 */ /* 0x000ee20000002500 */
[----:B-1----:R-:W-:-:S07]  /*00b0*/  SHF.R.U32.HI R9, RZ, 0x1, R7 ;  /* 0x00000001ff097819 */ /* 0x002fce0000011607 */
[----:B------:R-:W3:Y:S01]  /*00c0*/  LDC R6, c[0x0][0x360] ;  /* 0x0000d800ff067b82 */ /* 0x000ee20000000800 */
[----:B------:R-:W-:Y:S01]  /*00d0*/  IMAD.WIDE.U32 R16, R7, 0x4, RZ ;  /* 0x0000000407107825 */ /* 0x000fe200078e00ff */
[C---:B0-----:R-:W-:Y:S02]  /*00e0*/  SHF.L.U32 R10, R4.reuse, 0x1, RZ ;  /* 0x00000001040a7819 */ /* 0x041fe400000006ff */
[----:B------:R-:W-:-:S04]  /*00f0*/  LOP3.LUT R2, R4, 0x3, RZ, 0xc0, !PT ;  /* 0x0000000304027812 */ /* 0x000fc800078ec0ff */
[----:B------:R-:W0:Y:S01]  /*0100*/  LDC.64 R20, c[0x0][0x380] ;  /* 0x0000e000ff147b82 */ /* 0x000e220000000a00 */
[----:B------:R-:W-:Y:S02]  /*0110*/  SHF.R.U32.HI R4, RZ, 0x2, R4 ;  /* 0x00000002ff047819 */ /* 0x000fe40000011604 */
[----:B------:R-:W-:-:S03]  /*0120*/  LOP3.LUT R10, R10, 0x6, RZ, 0xe2, !PT ;  /* 0x000000060a0a7812 */ /* 0x000fc600078ee2ff */
[----:B------:R-:W-:Y:S02]  /*0130*/  IMAD.WIDE.U32 R8, R4, R9, R2 ;  /* 0x0000000904087225 */ /* 0x000fe400078e0002 */
[----:B------:R-:W1:Y:S02]  /*0140*/  LDC.64 R12, c[0x0][0x390] ;  /* 0x0000e400ff0c7b82 */ /* 0x000e640000000a00 */
[----:B------:R-:W-:Y:S01]  /*0150*/  IMAD.WIDE.U32 R10, R10, R7, R4 ;  /* 0x000000070a0a7225 */ /* 0x000fe200078e0004 */
[C---:B--2---:R-:W-:Y:S02]  /*0160*/  LEA R26, P0, R8.reuse, UR12, 0x2 ;  /* 0x0000000c081a7c11 */ /* 0x044fe4000f8010ff */
[----:B----4-:R-:W-:Y:S02]  /*0170*/  SHF.R.U32.HI R5, RZ, 0x1, R0 ;  /* 0x00000001ff057819 */ /* 0x010fe40000011600 */
[----:B------:R-:W-:Y:S01]  /*0180*/  LEA.HI.X R27, R8, UR13, R9, 0x2, P0 ;  /* 0x0000000d081b7c11 */ /* 0x000fe200080f1409 */
[----:B---3--:R-:W-:Y:S01]  /*0190*/  IMAD R6, R6, UR4, R15 ;  /* 0x0000000406067c24 */ /* 0x008fe2000f8e020f */
[----:B------:R-:W-:Y:S01]  /*01a0*/  LEA R28, P1, R10, UR6, 0x2 ;  /* 0x000000060a1c7c11 */ /* 0x000fe2000f8210ff */
[----:B------:R-:W-:-:S02]  /*01b0*/  IMAD.WIDE.U32 R4, R4, R5, R2 ;  /* 0x0000000504047225 */ /* 0x000fc400078e0002 */
[----:B------:R-:W2:Y:S01]  /*01c0*/  LDG.E R8, desc[UR8][R26.64] ;  /* 0x000000081a087981 */ /* 0x000ea2000c1e1900 */
[----:B------:R-:W-:Y:S01]  /*01d0*/  LEA.HI.X R29, R10, UR7, R11, 0x2, P1 ;  /* 0x000000070a1d7c11 */ /* 0x000fe200088f140b */
[C---:B------:R-:W-:Y:S02]  /*01e0*/  IMAD.WIDE.U32 R18, R7.reuse, 0x10, R26 ;  /* 0x0000001007127825 */ /* 0x040fe400078e001a */
[----:B------:R3:W4:Y:S01]  /*01f0*/  LDG.E R9, desc[UR8][R26.64+0x10] ;  /* 0x000010081a097981 */ /* 0x000722000c1e1900 */
[----:B------:R-:W-:Y:S01]  /*0200*/  IADD3 R24, P0, PT, R16, R28, RZ ;  /* 0x0000001c10187210 */ /* 0x000fe20007f1e0ff */
[----:B------:R-:W-:Y:S01]  /*0210*/  IMAD.WIDE.U32 R2, R7, 0x20, R16 ;  /* 0x0000002007027825 */ /* 0x000fe200078e0010 */
[----:B------:R-:W3:Y:S01]  /*0220*/  LDCU UR7, c[0x0][0x3ac] ;  /* 0x00007580ff0777ac */ /* 0x000ee20008000800 */
[----:B------:R-:W4:Y:S04]  /*0230*/  LDG.E R10, desc[UR8][R18.64] ;  /* 0x00000008120a7981 */ /* 0x000f28000c1e1900 */
[----:B------:R-:W4:Y:S01]  /*0240*/  LDG.E R11, desc[UR8][R18.64+0x10] ;  /* 0x00001008120b7981 */ /* 0x000f22000c1e1900 */
[----:B------:R-:W-:Y:S01]  /*0250*/  LEA R14, P1, R4, UR14, 0x2 ;  /* 0x0000000e040e7c11 */ /* 0x000fe2000f8210ff */
[----:B0-----:R-:W-:Y:S01]  /*0260*/  IMAD.WIDE R20, R6, 0x4, R20 ;  /* 0x0000000406147825 */ /* 0x001fe200078e0214 */
[----:B------:R-:W-:Y:S01]  /*0270*/  IADD3.X R25, PT, PT, R17, R29, RZ, P0, !PT ;  /* 0x0000001d11197210 */ /* 0x000fe200007fe4ff */
[----:B------:R-:W5:Y:S01]  /*0280*/  LDG.E R16, desc[UR8][R28.64] ;  /* 0x000000081c107981 */ /* 0x000f62000c1e1900 */
[----:B------:R-:W-:-:S02]  /*0290*/  LEA.HI.X R15, R4, UR15, R5, 0x2, P1 ;  /* 0x0000000f040f7c11 */ /* 0x000fc400088f1405 */
[----:B------:R-:W-:Y:S01]  /*02a0*/  IADD3 R22, P1, PT, R2, R28, RZ ;  /* 0x0000001c02167210 */ /* 0x000fe20007f3e0ff */
[----:B-1----:R-:W-:Y:S01]  /*02b0*/  IMAD.WIDE R12, R6, 0x4, R12 ;  /* 0x00000004060c7825 */ /* 0x002fe200078e020c */
[----:B------:R-:W5:Y:S03]  /*02c0*/  LDG.E R20, desc[UR8][R20.64] ;  /* 0x0000000814147981 */ /* 0x000f66000c1e1900 */
[----:B---3--:R-:W-:Y:S01]  /*02d0*/  IMAD.WIDE.U32 R26, R0, 0x10, R14 ;  /* 0x00000010001a7825 */ /* 0x008fe200078e000e */
[----:B------:R-:W-:Y:S01]  /*02e0*/  IADD3.X R23, PT, PT, R3, R29, RZ, P1, !PT ;  /* 0x0000001d03177210 */ /* 0x000fe20000ffe4ff */
[----:B------:R-:W5:Y:S04]  /*02f0*/  LDG.E R2, desc[UR8][R14.64] ;  /* 0x000000080e027981 */ /* 0x000f68000c1e1900 */
[----:B------:R-:W5:Y:S04]  /*0300*/  LDG.E R4, desc[UR8][R26.64] ;  /* 0x000000081a047981 */ /* 0x000f68000c1e1900 */
[----:B------:R0:W5:Y:S04]  /*0310*/  LDG.E R5, desc[UR8][R26.64+0x10] ;  /* 0x000010081a057981 */ /* 0x000168000c1e1900 */
[----:B------:R1:W5:Y:S04]  /*0320*/  LDG.E R21, desc[UR8][R12.64] ;  /* 0x000000080c157981 */ /* 0x000368000c1e1900 */
[----:B------:R1:W5:Y:S01]  /*0330*/  LDG.E R3, desc[UR8][R14.64+0x10] ;  /* 0x000010080e037981 */ /* 0x000362000c1e1900 */
[----:B0-----:R-:W-:-:S03]  /*0340*/  IMAD.WIDE.U32 R26, R7, 0x20, R28 ;  /* 0x00000020071a7825 */ /* 0x001fc600078e001c */
[----:B------:R1:W5:Y:S04]  /*0350*/  LDG.E R18, desc[UR8][R28.64+0x20] ;  /* 0x000020081c127981 */ /* 0x000368000c1e1900 */
[----:B------:R1:W5:Y:S04]  /*0360*/  LDG.E R17, desc[UR8][R24.64] ;  /* 0x0000000818117981 */ /* 0x000368000c1e1900 */
[----:B------:R1:W5:Y:S04]  /*0370*/  LDG.E R19, desc[UR8][R24.64+0x20] ;  /* 0x0000200818137981 */ /* 0x000368000c1e1900 */
[----:B------:R1:W5:Y:S04]  /*0380*/  LDG.E R12, desc[UR8][R26.64] ;  /* 0x000000081a0c7981 */ /* 0x000368000c1e1900 */
[----:B------:R1:W5:Y:S04]  /*0390*/  LDG.E R14, desc[UR8][R26.64+0x20] ;  /* 0x000020081a0e7981 */ /* 0x000368000c1e1900 */
[----:B------:R1:W5:Y:S04]  /*03a0*/  LDG.E R13, desc[UR8][R22.64] ;  /* 0x00000008160d7981 */ /* 0x000368000c1e1900 */
[----:B------:R1:W5:Y:S01]  /*03b0*/  LDG.E R15, desc[UR8][R22.64+0x20] ;  /* 0x00002008160f7981 */ /* 0x000362000c1e1900 */
[----:B------:R-:W-:Y:S01]  /*03c0*/  UISETP.NE.AND UP0, UPT, UR7, URZ, UPT ;  /* 0x000000ff0700728c */ /* 0x000fe2000bf05270 */
[----:B------:R-:W-:-:S02]  /*03d0*/  MOV R7, RZ ;  /* 0x000000ff00077202 */ /* 0x000fc40000000f00 */
[----:B------:R-:W-:Y:S01]  /*03e0*/  MOV R0, RZ ;  /* 0x000000ff00007202 */ /* 0x000fe20000000f00 */
[----:B------:R-:W-:Y:S06]  /*03f0*/  BAR.SYNC.DEFER_BLOCKING 0x0 ;  /* 0x0000000000007b1d */ /* 0x000fec0000010000 */
[----:B--2---:R-:W0:Y:S04]  /*0400*/  MOVM.16.MT88 R8, R8 ;  /* 0x000000000808723a */ /* 0x004e280000000000 */
[----:B----4-:R-:W2:Y:S04]  /*0410*/  MOVM.16.MT88 R9, R9 ;  /* 0x000000000909723a */ /* 0x010ea80000000000 */
[----:B------:R-:W3:Y:S04]  /*0420*/  MOVM.16.MT88 R10, R10 ;  /* 0x000000000a0a723a */ /* 0x000ee80000000000 */
[----:B------:R-:W4:Y:S01]  /*0430*/  MOVM.16.MT88 R11, R11 ;  /* 0x000000000b0b723a */ /* 0x000f220000000000 */
[----:B-1----:R-:W-:Y:S05]  /*0440*/  BRA.U !UP0, `(.L_x_1) ;  /* 0x0000002908087547 */ /* 0x002fea000b800000 */
[----:B------:R-:W-:Y:S01]  /*0450*/  UIADD3 UR6, UPT, UPT, UR7, -0x1, URZ ;  /* 0xffffffff07067890 */ /* 0x000fe2000fffe0ff */
[----:B------:R-:W-:Y:S01]  /*0460*/  SHF.R.S32.HI R7, RZ, 0x1f, R6 ;  /* 0x0000001fff077819 */ /* 0x000fe20000011406 */
[----:B------:R-:W-:Y:S01]  /*0470*/  UISETP.GE.U32.AND UP1, UPT, UR7, 0x64, UPT ;  /* 0x000000640700788c */ /* 0x000fe2000bf26070 */
[----:B------:R-:W-:Y:S01]  /*0480*/  MOV R0, RZ ;  /* 0x000000ff00007202 */ /* 0x000fe20000000f00 */
[----:B------:R-:W-:Y:S01]  /*0490*/  UIMAD.WIDE.U32 UR4, UR6, 0x51eb851f, URZ ;  /* 0x51eb851f060478a5 */ /* 0x000fe2000f8e00ff */
[----:B------:R-:W-:-:S03]  /*04a0*/  LEA.HI R7, R7, R6, RZ, 0x5 ;  /* 0x0000000607077211 */ /* 0x000fc600078f28ff */
[----:B------:R-:W-:Y:S01]  /*04b0*/  USHF.R.U32.HI UR5, URZ, 0x5, UR5 ;  /* 0x00000005ff057899 */ /* 0x000fe20008011605 */
[----:B------:R-:W-:-:S03]  /*04c0*/  LOP3.LUT R7, R7, 0xffffffe0, RZ, 0xc0, !PT ;  /* 0xffffffe007077812 */ /* 0x000fc600078ec0ff */
[----:B------:R-:W-:Y:S01]  /*04d0*/  UIMAD UR5, UR5, -0x64, UR6 ;  /* 0xffffff9c050578a4 */ /* 0x000fe2000f8e0206 */
[----:B------:R-:W-:Y:S02]  /*04e0*/  IADD3 R6, PT, PT, R6, -R7, RZ ;  /* 0x8000000706067210 */ /* 0x000fe40007ffe0ff */
[----:B------:R-:W-:Y:S01]  /*04f0*/  MOV R7, RZ ;  /* 0x000000ff00077202 */ /* 0x000fe20000000f00 */
[----:B------:R-:W-:-:S04]  /*0500*/  UIADD3 UR5, UPT, UPT, UR5, 0x1, URZ ;  /* 0x0000000105057890 */ /* 0x000fc8000fffe0ff */
[----:B------:R-:W-:-:S04]  /*0510*/  UISETP.NE.AND UP0, UPT, UR5, 0x64, UPT ;  /* 0x000000640500788c */ /* 0x000fc8000bf05270 */
[----:B------:R-:W-:Y:S01]  /*0520*/  USEL UR5, UR5, URZ, UP0 ;  /* 0x000000ff05057287 */ /* 0x000fe20008000000 */
[----:B------:R-:W-:Y:S11]  /*0530*/  BRA.U !UP1, `(.L_x_2) ;  /* 0x0000002509947547 */ /* 0x000ff6000b800000 */
[----:B------:R-:W1:Y:S01]  /*0540*/  LDCU UR4, c[0x0][0x3a8] ;  /* 0x00007500ff0477ac */ /* 0x000e620008000800 */
[----:B------:R-:W-:Y:S02]  /*0550*/  MOV R7, RZ ;  /* 0x000000ff00077202 */ /* 0x000fe40000000f00 */
[----:B------:R-:W-:Y:S01]  /*0560*/  MOV R0, RZ ;  /* 0x000000ff00007202 */ /* 0x000fe20000000f00 */
[----:B------:R-:W0:Y:S01]  /*0570*/  LDCU UR6, c[0x0][0x3a8] ;  /* 0x00007500ff0677ac */ /* 0x000e220008000800 */
[C---:B-1----:R-:W-:Y:S01]  /*0580*/  ISETP.GE.AND P0, PT, R6.reuse, UR4, PT ;  /* 0x0000000406007c0c */ /* 0x042fe2000bf06270 */
[----:B------:R-:W-:Y:S01]  /*0590*/  UMOV UR4, URZ ;  /* 0x000000ff00047c82 */ /* 0x000fe20008000000 */
[----:B0-----:R-:W-:Y:S01]  /*05a0*/  ISETP.GE.AND P1, PT, R6, UR6, PT ;  /* 0x0000000606007c0c */ /* 0x001fe2000bf26270 */
[----:B------:R-:W-:-:S12]  /*05b0*/  UIADD3 UR6, UPT, UPT, -UR5, UR7, URZ ;  /* 0x0000000705067290 */ /* 0x000fd8000fffe1ff */
.L_x_3:
[----:B--2345:R-:W-:Y:S01]  /*05c0*/  HMMA.16816.F32 R16, R8, R2, R16 ;  /* 0x000000020810723c */ /* 0x03cfe20000001810 */
[----:B------:R-:W-:Y:S01]  /*05d0*/  @!P0 IADD3 R21, PT, PT, R0, R0, R21 ;  /* 0x0000000000158210 */ /* 0x000fe20007ffe015 */
[----:B------:R-:W-:Y:S01]  /*05e0*/  @!P0 FADD R7, R20, R7 ;  /* 0x0000000714078221 */ /* 0x000fe20000000000 */
[----:B------:R-:W-:-:S03]  /*05f0*/  UIADD3 UR4, UPT, UPT, UR4, 0x64, URZ ;  /* 0x0000006404047890 */ /* 0x000fc6000fffe0ff */
[----:B------:R-:W-:Y:S01]  /*0600*/  @!P0 FFMA R20, R20, R20, R7 ;  /* 0x0000001414148223 */ /* 0x000fe20000000007 */
[----:B------:R-:W-:Y:S01]  /*0610*/  @!P0 IMAD R0, R0, R0, R21 ;  /* 0x0000000000008224 */ /* 0x000fe200078e0215 */
[----:B------:R-:W-:Y:S01]  /*0620*/  HMMA.16816.F32 R12, R8, R4, R12 ;  /* 0x00000004080c723c */ /* 0x000fe2000000180c */
[----:B------:R-:W-:Y:S01]  /*0630*/  PLOP3.LUT P0, PT, P1, PT, PT, 0x80, 0x8 ;  /* 0x000000000008781c */ /* 0x000fe20000f0f070 */
[----:B------:R-:W-:-:S10]  /*0640*/  UISETP.NE.AND UP1, UPT, UR4, UR6, UPT ;  /* 0x000000060400728c */ /* 0x000fd4000bf25270 */
[----:B------:R-:W-:Y:S02]  /*0650*/  HMMA.16816.F32 R16, R8, R2, R16 ;  /* 0x000000020810723c */ /* 0x000fe40000001810 */
[----:B------:R-:W-:Y:S01]  /*0660*/  @!P0 IADD3 R21, PT, PT, R0, R0, R21 ;  /* 0x0000000000158210 */ /* 0x000fe20007ffe015 */
[----:B------:R-:W-:-:S04]  /*0670*/  @!P0 FADD R7, R20, R7 ;  /* 0x0000000714078221 */ /* 0x000fc80000000000 */
[----:B------:R-:W-:Y:S01]  /*0680*/  @!P0 IMAD R0, R0, R0, R21 ;  /* 0x0000000000008224 */ /* 0x000fe200078e0215 */
[----:B------:R-:W-:Y:S01]  /*0690*/  HMMA.16816.F32 R12, R8, R4, R12 ;  /* 0x00000004080c723c */ /* 0x000fe2000000180c */
[----:B------:R-:W-:-:S03]  /*06a0*/  @!P0 FFMA R20, R20, R20, R7 ;  /* 0x0000001414148223 */ /* 0x000fc60000000007 */
[----:B------:R-:W-:Y:S01]  /*06b0*/  @!P0 IADD3 R21, PT, PT, R0, R0, R21 ;  /* 0x0000000000158210 */ /* 0x000fe20007ffe015 */
[----:B------:R-:W-:-:S04]  /*06c0*/  @!P0 FADD R7, R20, R7 ;  /* 0x0000000714078221 */ /* 0x000fc80000000000 */
[----:B------:R-:W-:Y:S02]  /*06d0*/  @!P0 IMAD R0, R0, R0, R21 ;  /* 0x0000000000008224 */ /* 0x000fe400078e0215 */
[----:B------:R-:W-:Y:S01]  /*06e0*/  @!P0 FFMA R20, R20, R20, R7 ;  /* 0x0000001414148223 */ /* 0x000fe20000000007 */
        /* <DEDUP_REMOVED lines=483> */
[----:B------:R-:W-:Y:S01]  /*2520*/  @!P0 FFMA R20, R20, R20, R7 ;  /* 0x0000001414148223 */ /* 0x000fe20000000007 */
[----:B------:R-:W-:Y:S01]  /*2530*/  HMMA.16816.F32 R12, R8, R4, R12 ;  /* 0x00000004080c723c */ /* 0x000fe2000000180c */
[----:B------:R-:W-:-:S11]  /*2540*/  @!P0 IMAD R0, R0, R0, R21 ;  /* 0x0000000000008224 */ /* 0x000fd600078e0215 */
[C---:B------:R-:W-:Y:S08]  /*2550*/  HMMA.16816.F32 R16, R8.reuse, R2, R16 ;  /* 0x000000020810723c */ /* 0x040ff00000001810 */
[----:B------:R-:W-:-:S12]  /*2560*/  HMMA.16816.F32 R12, R8, R4, R12 ;  /* 0x00000004080c723c */ /* 0x000fd8000000180c */
        /* <DEDUP_REMOVED lines=95> */
[----:B------:R-:W-:Y:S01]  /*2b60*/  HMMA.16816.F32 R12, R8, R4, R12 ;  /* 0x00000004080c723c */ /* 0x000fe2000000180c */
[----:B------:R-:W-:-:S04]  /*2b70*/  NOP ;  /* 0x0000000000007918 */ /* 0x000fc80000000000 */
[----:B------:R-:W-:-:S15]  /*2b80*/  BRA.U UP1, `(.L_x_3) ;  /* 0xffffffd9018c7547 */ /* 0x000fde000b83ffff */
.L_x_2:
[----:B------:R-:W-:Y:S05]  /*2b90*/  BRA.U !UP0, `(.L_x_4) ;  /* 0x0000000108307547 */ /* 0x000fea000b800000 */
[----:B------:R-:W1:Y:S01]  /*2ba0*/  LDCU UR4, c[0x0][0x3a8] ;  /* 0x00007500ff0477ac */ /* 0x000e620008000800 */
[----:B------:R-:W-:Y:S01]  /*2bb0*/  UIADD3 UR5, UPT, UPT, -UR5, URZ, URZ ;  /* 0x000000ff05057290 */ /* 0x000fe2000fffe1ff */
[----:B-1----:R-:W-:-:S13]  /*2bc0*/  ISETP.GE.AND P0, PT, R6, UR4, PT ;  /* 0x0000000406007c0c */ /* 0x002fda000bf06270 */
.L_x_5:
[C---:B0-2345:R-:W-:Y:S01]  /*2bd0*/  HMMA.16816.F32 R16, R8.reuse, R2, R16 ;  /* 0x000000020810723c */ /* 0x07dfe20000001810 */
[----:B------:R-:W-:Y:S01]  /*2be0*/  UIADD3 UR5, UPT, UPT, UR5, 0x1, URZ ;  /* 0x0000000105057890 */ /* 0x000fe2000fffe0ff */
[----:B------:R-:W-:Y:S01]  /*2bf0*/  @!P0 IADD3 R21, PT, PT, R0, R0, R21 ;  /* 0x0000000000158210 */ /* 0x000fe20007ffe015 */
[C---:B------:R-:W-:Y:S02]  /*2c00*/  @!P0 FADD R7, R20.reuse, R7 ;  /* 0x0000000714078221 */ /* 0x040fe40000000000 */
[----:B------:R-:W-:Y:S02]  /*2c10*/  UISETP.NE.AND UP0, UPT, UR5, URZ, UPT ;  /* 0x000000ff0500728c */ /* 0x000fe4000bf05270 */
[----:B------:R-:W-:Y:S01]  /*2c20*/  @!P0 FFMA R20, R20, R20, R7 ;  /* 0x0000001414148223 */ /* 0x000fe20000000007 */
[----:B------:R-:W-:Y:S01]  /*2c30*/  HMMA.16816.F32 R12, R8, R4, R12 ;  /* 0x00000004080c723c */ /* 0x000fe2000000180c */
[----:B------:R-:W-:-:S05]  /*2c40*/  @!P0 IMAD R0, R0, R0, R21 ;  /* 0x0000000000008224 */ /* 0x000fca00078e0215 */
[----:B------:R-:W-:-:S14]  /*2c50*/  BRA.U UP0, `(.L_x_5) ;  /* 0xfffffffd00dc7547 */ /* 0x000fdc000b83ffff */
.L_x_4:
[----:B------:R-:W-:-:S07]  /*2c60*/  I2FP.F32.U32 R0, R0 ;  /* 0x0000000000007245 */ /* 0x000fce0000201000 */
.L_x_1:
[----:B-----5:R-:W1:Y:S01]  /*2c70*/  S2R R2, SR_LANEID ;  /* 0x0000000000027919 */ /* 0x020e620000000000 */
[----:B------:R-:W3:Y:S01]  /*2c80*/  LDC R21, c[0x0][0x3c8] ;  /* 0x0000f200ff157b82 */ /* 0x000ee20000000800 */
[----:B------:R-:W1:Y:S01]  /*2c90*/  LDCU.64 UR6, c[0x0][0x3c0] ;  /* 0x00007800ff0677ac */ /* 0x000e620008000a00 */
[----:B------:R-:W-:Y:S01]  /*2ca0*/  MOV R3, RZ ;  /* 0x000000ff00037202 */ /* 0x000fe20000000f00 */
[----:B------:R-:W1:Y:S05]  /*2cb0*/  S2R R23, SR_TID.X ;  /* 0x0000000000177919 */ /* 0x000e6a0000002100 */
[----:B------:R-:W1:Y:S08]  /*2cc0*/  S2UR UR4, SR_CTAID.X ;  /* 0x00000000000479c3 */ /* 0x000e700000002500 */
[----:B------:R-:W1:Y:S01]  /*2cd0*/  LDC R20, c[0x0][0x360] ;  /* 0x0000d800ff147b82 */ /* 0x000e620000000800 */
[----:B---34-:R-:W-:-:S04]  /*2ce0*/  IMAD.WIDE.U32 R10, R21, 0x4, RZ ;  /* 0x00000004150a7825 */ /* 0x018fc800078e00ff */
[----:B0-2---:R-:W-:Y:S01]  /*2cf0*/  IMAD.WIDE.U32 R8, R21, 0x20, R10 ;  /* 0x0000002015087825 */ /* 0x005fe200078e000a */
[----:B-1----:R-:W-:Y:S02]  /*2d00*/  SHF.L.U32 R24, R2, 0x1, RZ ;  /* 0x0000000102187819 */ /* 0x002fe400000006ff */
[----:B------:R-:W-:Y:S02]  /*2d10*/  SHF.R.U32.HI R2, RZ, 0x2, R2 ;  /* 0x00000002ff027819 */ /* 0x000fe40000011602 */
[----:B------:R-:W-:-:S05]  /*2d20*/  LOP3.LUT R24, R24, 0x6, RZ, 0xe2, !PT ;  /* 0x0000000618187812 */ /* 0x000fca00078ee2ff */
[----:B------:R-:W-:Y:S02]  /*2d30*/  IMAD.WIDE.U32 R24, R24, R21, R2 ;  /* 0x0000001518187225 */ /* 0x000fe400078e0002 */
[----:B------:R-:W0:Y:S02]  /*2d40*/  LDC.64 R2, c[0x0][0x3a0] ;  /* 0x0000e800ff027b82 */ /* 0x000e240000000a00 */
[----:B------:R-:W-:-:S06]  /*2d50*/  IMAD R23, R20, UR4, R23 ;  /* 0x0000000414177c24 */ /* 0x000fcc000f8e0217 */
[----:B------:R-:W-:Y:S01]  /*2d60*/  BAR.SYNC.DEFER_BLOCKING 0x0 ;  /* 0x0000000000007b1d */ /* 0x000fe20000010000 */
[----:B------:R-:W-:-:S04]  /*2d70*/  LEA R4, P0, R24, UR6, 0x2 ;  /* 0x0000000618047c11 */ /* 0x000fc8000f8010ff */
[----:B------:R-:W-:Y:S01]  /*2d80*/  LEA.HI.X R5, R24, UR7, R25, 0x2, P0 ;  /* 0x0000000718057c11 */ /* 0x000fe200080f1419 */
[----:B------:R-:W-:Y:S01]  /*2d90*/  FADD R25, R0, R7 ;  /* 0x0000000700197221 */ /* 0x000fe20000000000 */
[-C--:B------:R-:W-:Y:S02]  /*2da0*/  IADD3 R10, P0, PT, R10, R4.reuse, RZ ;  /* 0x000000040a0a7210 */ /* 0x080fe40007f1e0ff */
[----:B------:R-:W-:Y:S02]  /*2db0*/  IADD3 R6, P1, PT, R8, R4, RZ ;  /* 0x0000000408067210 */ /* 0x000fe40007f3e0ff */
[-C--:B------:R-:W-:Y:S02]  /*2dc0*/  IADD3.X R11, PT, PT, R11, R5.reuse, RZ, P0, !PT ;  /* 0x000000050b0b7210 */ /* 0x080fe400007fe4ff */
[----:B------:R-:W-:Y:S01]  /*2dd0*/  IADD3.X R7, PT, PT, R9, R5, RZ, P1, !PT ;  /* 0x0000000509077210 */ /* 0x000fe20000ffe4ff */
[----:B------:R-:W-:-:S04]  /*2de0*/  IMAD.WIDE.U32 R8, R21, 0x20, R4 ;  /* 0x0000002015087825 */ /* 0x000fc800078e0004 */
[----:B0-----:R-:W-:Y:S01]  /*2df0*/  IMAD.WIDE R2, R23, 0x4, R2 ;  /* 0x0000000417027825 */ /* 0x001fe200078e0202 */
[----:B------:R-:W-:Y:S04]  /*2e00*/  STG.E desc[UR8][R4.64], R16 ;  /* 0x0000001004007986 */ /* 0x000fe8000c101908 */
[----:B------:R-:W-:Y:S04]  /*2e10*/  STG.E desc[UR8][R10.64], R17 ;  /* 0x000000110a007986 */ /* 0x000fe8000c101908 */
[----:B------:R-:W-:Y:S04]  /*2e20*/  STG.E desc[UR8][R4.64+0x20], R18 ;  /* 0x0000201204007986 */ /* 0x000fe8000c101908 */
[----:B------:R-:W-:Y:S04]  /*2e30*/  STG.E desc[UR8][R10.64+0x20], R19 ;  /* 0x000020130a007986 */ /* 0x000fe8000c101908 */
[----:B------:R-:W-:Y:S04]  /*2e40*/  STG.E desc[UR8][R8.64], R12 ;  /* 0x0000000c08007986 */ /* 0x000fe8000c101908 */
[----:B------:R-:W-:Y:S04]  /*2e50*/  STG.E desc[UR8][R6.64], R13 ;  /* 0x0000000d06007986 */ /* 0x000fe8000c101908 */
[----:B------:R-:W-:Y:S04]  /*2e60*/  STG.E desc[UR8][R8.64+0x20], R14 ;  /* 0x0000200e08007986 */ /* 0x000fe8000c101908 */
[----:B------:R-:W-:Y:S04]  /*2e70*/  STG.E desc[UR8][R6.64+0x20], R15 ;  /* 0x0000200f06007986 */ /* 0x000fe8000c101908 */
[----:B------:R-:W-:Y:S01]  /*2e80*/  STG.E desc[UR8][R2.64], R25 ;  /* 0x0000001902007986 */ /* 0x000fe2000c101908 */
[----:B------:R-:W-:Y:S05]  /*2e90*/  EXIT ;  /* 0x000000000000794d */ /* 0x000fea0003800000 */
.L_x_6:
        /* <DEDUP_REMOVED lines=14> */
.L_x_8:


//--------------------- .nv.shared.reserved.0     --------------------------
	.section	.nv.shared.reserved.0,"aw",@nobits
	.weak		__nv_reservedSMEM_offset_0_alias
	.size		__nv_reservedSMEM_offset_0_alias, 0, 64
	.other		__nv_reservedSMEM_offset_0_alias,@"STO_CUDA_RESERVED_SHARED STV_DEFAULT"
__nv_reservedSMEM_offset_0_alias:
	.zero		0
	.zero		64


//--------------------- .nv.constant0._Z17convertFp32ToFp16P6__halfPfi --------------------------
	.section	.nv.constant0._Z17convertFp32ToFp16P6__halfPfi,"a",@progbits
	.sectionflags	@""
	.align	4
.nv.constant0._Z17convertFp32ToFp16P6__halfPfi:
	.zero		916


//--------------------- .nv.constant0._Z16power_microbenchPfS_PjS0_S_ijP6__halfS2_S_iii --------------------------
	.section	.nv.constant0._Z16power_microbenchPfS_PjS0_S_ijP6__halfS2_S_iii,"a",@progbits
	.sectionflags	@""
	.align	4
.nv.constant0._Z16power_microbenchPfS_PjS0_S_ijP6__halfS2_S_iii:
	.zero		980


//--------------------- SYMBOLS --------------------------

	.type		.nv.reservedSmem.offset0,@object
	.size		.nv.reservedSmem.offset0,0x4
